	.target	sm_90a

	.elftype	@"ET_EXEC"


//--------------------- .note.nv.tkinfo           --------------------------
	.section	.note.nv.tkinfo,"",@"SHT_NOTE"
	.sectionflags	@"SHF_NOTE_NV_TKINFO"
	.tkinfo
        /*0018*/ 	.word	0x00000002
        /*0030*/ 	.string	""
        /*0030*/ 	.string	"ptxas"
        /*0030*/ 	.string	"Cuda compilation tools, release 13.0, V13.0.88"
        /*0030*/ 	.string	"Build cuda_13.0.r13.0/compiler.36424714_0"
        /*0030*/ 	.string	"-arch sm_90a -m 64 "



//--------------------- .note.nv.cuinfo           --------------------------
	.section	.note.nv.cuinfo,"",@"SHT_NOTE"
	.sectionflags	@"SHF_NOTE_NV_CUINFO"
        /*0018*/ 	.short	0x0002
        /*001a*/ 	.short	0x005a
        /*001c*/ 	.short	0x0082
	.zero		2


//--------------------- .nv.info                  --------------------------
	.section	.nv.info,"",@"SHT_CUDA_INFO"
	.align	4


	//----- nvinfo : EIATTR_REGCOUNT
	.align		4
        /*0000*/ 	.byte	0x04, 0x2f
        /*0002*/ 	.short	(.L_12 - .L_11)
	.align		4
.L_11:
        /*0004*/ 	.word	index@(_ZN7cutlass13device_kernelINS_4gemm6kernel13GemmUniversalIN4cute5tupleIJiiiiEEENS1_10collective13CollectiveMmaINS1_37MainloopSm90TmaGmmaWarpSpecializedFP8ILi13ENS5_IJNS4_1CILi1EEESB_SB_EEENS1_35KernelTmaWarpSpecializedCooperativeEEENS5_IJNSA_ILi512EEENSA_ILi8EEENSA_ILi32EEEEEENS_12float_e4m3_tENS5_IJlSB_lEEESJ_SK_NS4_8TiledMMAINS4_8MMA_AtomIJNS4_4SM904GMMA29MMA_64x8x32_F32E4M3E4M3_SS_TNILNSO_7ScaleInE1ELSQ_1EEEEEENS4_6LayoutINS5_IJNSA_ILi2EEESB_SB_EEENS5_IJSB_NSA_ILi0EEESW_EEEEENS5_IJNS4_10UnderscoreESZ_SZ_EEEEENS4_13SM90_TMA_LOADENS4_14ComposedLayoutINS4_7SwizzleILi1ELi4ELi3EEENS4_18smem_ptr_flag_bitsILi8EEENST_INS5_IJSG_SH_EEENS5_IJSH_SB_EEEEEEEvNS4_8identityES12_S1B_vS1C_EENS_8epilogue10collective6detail29Sm90TmaWarpSpecializedAdapterINS1F_15DefaultEpilogueISJ_SK_SK_NS1E_6thread17LinearCombinationISJ_Li1EffLNS1J_9ScaleType4KindE0ELNS_15FloatRoundStyleE2ESJ_EENS1_15EpilogueDefaultEEEEEvvEEEEvNT_6ParamsE)
        /*0008*/ 	.word	0x000000a8


	//----- nvinfo : EIATTR_FRAME_SIZE
	.align		4
.L_12:
        /*000c*/ 	.byte	0x04, 0x11
        /*000e*/ 	.short	(.L_14 - .L_13)
	.align		4
.L_13:
        /*0010*/ 	.word	index@(_ZN7cutlass13device_kernelINS_4gemm6kernel13GemmUniversalIN4cute5tupleIJiiiiEEENS1_10collective13CollectiveMmaINS1_37MainloopSm90TmaGmmaWarpSpecializedFP8ILi13ENS5_IJNS4_1CILi1EEESB_SB_EEENS1_35KernelTmaWarpSpecializedCooperativeEEENS5_IJNSA_ILi512EEENSA_ILi8EEENSA_ILi32EEEEEENS_12float_e4m3_tENS5_IJlSB_lEEESJ_SK_NS4_8TiledMMAINS4_8MMA_AtomIJNS4_4SM904GMMA29MMA_64x8x32_F32E4M3E4M3_SS_TNILNSO_7ScaleInE1ELSQ_1EEEEEENS4_6LayoutINS5_IJNSA_ILi2EEESB_SB_EEENS5_IJSB_NSA_ILi0EEESW_EEEEENS5_IJNS4_10UnderscoreESZ_SZ_EEEEENS4_13SM90_TMA_LOADENS4_14ComposedLayoutINS4_7SwizzleILi1ELi4ELi3EEENS4_18smem_ptr_flag_bitsILi8EEENST_INS5_IJSG_SH_EEENS5_IJSH_SB_EEEEEEEvNS4_8identityES12_S1B_vS1C_EENS_8epilogue10collective6detail29Sm90TmaWarpSpecializedAdapterINS1F_15DefaultEpilogueISJ_SK_SK_NS1E_6thread17LinearCombinationISJ_Li1EffLNS1J_9ScaleType4KindE0ELNS_15FloatRoundStyleE2ESJ_EENS1_15EpilogueDefaultEEEEEvvEEEEvNT_6ParamsE)
        /*0014*/ 	.word	0x00000000


	//----- nvinfo : EIATTR_MIN_STACK_SIZE
	.align		4
.L_14:
        /*0018*/ 	.byte	0x04, 0x12
        /*001a*/ 	.short	(.L_16 - .L_15)
	.align		4
.L_15:
        /*001c*/ 	.word	index@(_ZN7cutlass13device_kernelINS_4gemm6kernel13GemmUniversalIN4cute5tupleIJiiiiEEENS1_10collective13CollectiveMmaINS1_37MainloopSm90TmaGmmaWarpSpecializedFP8ILi13ENS5_IJNS4_1CILi1EEESB_SB_EEENS1_35KernelTmaWarpSpecializedCooperativeEEENS5_IJNSA_ILi512EEENSA_ILi8EEENSA_ILi32EEEEEENS_12float_e4m3_tENS5_IJlSB_lEEESJ_SK_NS4_8TiledMMAINS4_8MMA_AtomIJNS4_4SM904GMMA29MMA_64x8x32_F32E4M3E4M3_SS_TNILNSO_7ScaleInE1ELSQ_1EEEEEENS4_6LayoutINS5_IJNSA_ILi2EEESB_SB_EEENS5_IJSB_NSA_ILi0EEESW_EEEEENS5_IJNS4_10UnderscoreESZ_SZ_EEEEENS4_13SM90_TMA_LOADENS4_14ComposedLayoutINS4_7SwizzleILi1ELi4ELi3EEENS4_18smem_ptr_flag_bitsILi8EEENST_INS5_IJSG_SH_EEENS5_IJSH_SB_EEEEEEEvNS4_8identityES12_S1B_vS1C_EENS_8epilogue10collective6detail29Sm90TmaWarpSpecializedAdapterINS1F_15DefaultEpilogueISJ_SK_SK_NS1E_6thread17LinearCombinationISJ_Li1EffLNS1J_9ScaleType4KindE0ELNS_15FloatRoundStyleE2ESJ_EENS1_15EpilogueDefaultEEEEEvvEEEEvNT_6ParamsE)
        /*0020*/ 	.word	0x00000000
.L_16:


//--------------------- .nv.compat                --------------------------
	.section	.nv.compat,"",@"SHT_CUDA_COMPAT_INFO"
	.align	4
        /*0000*/ 	.byte	0x02, 0x09, 0x01, 0x00, 0x02, 0x02, 0x04, 0x00, 0x02, 0x05, 0x05, 0x00, 0x03, 0x07, 0x01, 0x01
        /*0010*/ 	.byte	0x02, 0x03, 0x01, 0x00, 0x02, 0x06, 0x01, 0x00, 0x04, 0x0b, 0x08, 0x00, 0x00, 0x00, 0x00, 0x00
        /*0020*/ 	.byte	0x00, 0x00, 0x00, 0x00


//--------------------- .nv.info._ZN7cutlass13device_kernelINS_4gemm6kernel13GemmUniversalIN4cute5tupleIJiiiiEEENS1_10collective13CollectiveMmaINS1_37MainloopSm90TmaGmmaWarpSpecializedFP8ILi13ENS5_IJNS4_1CILi1EEESB_SB_EEENS1_35KernelTmaWarpSpecializedCooperativeEEENS5_IJNSA_ILi512EEENSA_ILi8EEENSA_ILi32EEEEEENS_12float_e4m3_tENS5_IJlSB_lEEESJ_SK_NS4_8TiledMMAINS4_8MMA_AtomIJNS4_4SM904GMMA29MMA_64x8x32_F32E4M3E4M3_SS_TNILNSO_7ScaleInE1ELSQ_1EEEEEENS4_6LayoutINS5_IJNSA_ILi2EEESB_SB_EEENS5_IJSB_NSA_ILi0EEESW_EEEEENS5_IJNS4_10UnderscoreESZ_SZ_EEEEENS4_13SM90_TMA_LOADENS4_14ComposedLayoutINS4_7SwizzleILi1ELi4ELi3EEENS4_18smem_ptr_flag_bitsILi8EEENST_INS5_IJSG_SH_EEENS5_IJSH_SB_EEEEEEEvNS4_8identityES12_S1B_vS1C_EENS_8epilogue10collective6detail29Sm90TmaWarpSpecializedAdapterINS1F_15DefaultEpilogueISJ_SK_SK_NS1E_6thread17LinearCombinationISJ_Li1EffLNS1J_9ScaleType4KindE0ELNS_15FloatRoundStyleE2ESJ_EENS1_15EpilogueDefaultEEEEEvvEEEEvNT_6ParamsE --------------------------
	.section	.nv.info._ZN7cutlass13device_kernelINS_4gemm6kernel13GemmUniversalIN4cute5tupleIJiiiiEEENS1_10collective13CollectiveMmaINS1_37MainloopSm90TmaGmmaWarpSpecializedFP8ILi13ENS5_IJNS4_1CILi1EEESB_SB_EEENS1_35KernelTmaWarpSpecializedCooperativeEEENS5_IJNSA_ILi512EEENSA_ILi8EEENSA_ILi32EEEEEENS_12float_e4m3_tENS5_IJlSB_lEEESJ_SK_NS4_8TiledMMAINS4_8MMA_AtomIJNS4_4SM904GMMA29MMA_64x8x32_F32E4M3E4M3_SS_TNILNSO_7ScaleInE1ELSQ_1EEEEEENS4_6LayoutINS5_IJNSA_ILi2EEESB_SB_EEENS5_IJSB_NSA_ILi0EEESW_EEEEENS5_IJNS4_10UnderscoreESZ_SZ_EEEEENS4_13SM90_TMA_LOADENS4_14ComposedLayoutINS4_7SwizzleILi1ELi4ELi3EEENS4_18smem_ptr_flag_bitsILi8EEENST_INS5_IJSG_SH_EEENS5_IJSH_SB_EEEEEEEvNS4_8identityES12_S1B_vS1C_EENS_8epilogue10collective6detail29Sm90TmaWarpSpecializedAdapterINS1F_15DefaultEpilogueISJ_SK_SK_NS1E_6thread17LinearCombinationISJ_Li1EffLNS1J_9ScaleType4KindE0ELNS_15FloatRoundStyleE2ESJ_EENS1_15EpilogueDefaultEEEEEvvEEEEvNT_6ParamsE,"",@"SHT_CUDA_INFO"
	.sectionflags	@""
	.align	4


	//----- nvinfo : EIATTR_CUDA_API_VERSION
	.align		4
        /*0000*/ 	.byte	0x04, 0x37
        /*0002*/ 	.short	(.L_18 - .L_17)
.L_17:
        /*0004*/ 	.word	0x00000082


	//----- nvinfo : EIATTR_KPARAM_INFO
	.align		4
.L_18:
        /*0008*/ 	.byte	0x04, 0x17
        /*000a*/ 	.short	(.L_20 - .L_19)
.L_19:
        /*000c*/ 	.word	0x00000000
        /*0010*/ 	.short	0x0000
        /*0012*/ 	.short	0x0070
        /*0014*/ 	.byte	0x00, 0xf0, 0x01, 0x10


	//----- nvinfo : EIATTR_SPARSE_MMA_MASK
	.align		4
.L_20:
        /*0018*/ 	.byte	0x03, 0x50
        /*001a*/ 	.short	0x0000


	//----- nvinfo : EIATTR_MAXREG_COUNT
	.align		4
        /*001c*/ 	.byte	0x03, 0x1b
        /*001e*/ 	.short	0x00a8


	//----- nvinfo : EIATTR_NUM_BARRIERS
	.align		4
        /*0020*/ 	.byte	0x02, 0x4c
        /*0022*/ 	.byte	0x01
	.zero		1


	//----- nvinfo : EIATTR_MERCURY_ISA_VERSION
	.align		4
        /*0024*/ 	.byte	0x03, 0x5f
        /*0026*/ 	.short	0x0101


	//----- nvinfo : EIATTR_INT_WARP_WIDE_INSTR_OFFSETS
	.align		4
        /*0028*/ 	.byte	0x04, 0x31
        /*002a*/ 	.short	(.L_22 - .L_21)


	//   ....[0]....
.L_21:
        /*002c*/ 	.word	0x00000510


	//   ....[1]....
        /*0030*/ 	.word	0x00000520


	//   ....[2]....
        /*0034*/ 	.word	0x00000620


	//----- nvinfo : EIATTR_COOP_GROUP_MASK_REGIDS
	.align		4
.L_22:
        /*0038*/ 	.byte	0x04, 0x29
        /*003a*/ 	.short	(.L_24 - .L_23)


	//   ....[0]....
.L_23:
        /*003c*/ 	.word	0xffffffff


	//   ....[1]....
        /*0040*/ 	.word	0xffffffff


	//   ....[2]....
        /*0044*/ 	.word	0xffffffff


	//   ....[3]....
        /*0048*/ 	.word	0xffffffff


	//   ....[4]....
        /*004c*/ 	.word	0xffffffff


	//----- nvinfo : EIATTR_COOP_GROUP_INSTR_OFFSETS
	.align		4
.L_24:
        /*0050*/ 	.byte	0x04, 0x28
        /*0052*/ 	.short	(.L_26 - .L_25)


	//   ....[0]....
.L_25:
        /*0054*/ 	.word	0x00000060


	//   ....[1]....
        /*0058*/ 	.word	0x00000070


	//   ....[2]....
        /*005c*/ 	.word	0x00000130


	//   ....[3]....
        /*0060*/ 	.word	0x00000410


	//   ....[4]....
        /*0064*/ 	.word	0x00001140


	//----- nvinfo : EIATTR_REG_RECONFIG
	.align		4
.L_26:
        /*0068*/ 	.byte	0x01, 0x54
	.zero		2


	//----- nvinfo : EIATTR_MBARRIER_INSTR_OFFSETS
	.align		4
        /*006c*/ 	.byte	0x04, 0x39
        /*006e*/ 	.short	(.L_28 - .L_27)


	//   ....[0]....
.L_27:
        /*0070*/ 	.word	0x00000250
        /*0074*/ 	.word	0x000000ff
        /*0078*/ 	.word	0x00000000
        /*007c*/ 	.short	0x0100
        /*007e*/ 	.byte	0x08
	.zero		1


	//   ....[1]....
        /*0080*/ 	.word	0x00000260
        /*0084*/ 	.word	0x000000ff
        /*0088*/ 	.word	0x00000068
        /*008c*/ 	.short	0x0100
        /*008e*/ 	.byte	0x08
	.zero		1


	//   ....[2]....
        /*0090*/ 	.word	0x00000270
        /*0094*/ 	.word	0x000000ff
        /*0098*/ 	.word	0x00000008
        /*009c*/ 	.short	0x0100
        /*009e*/ 	.byte	0x08
	.zero		1


	//   ....[3]....
        /*00a0*/ 	.word	0x00000280
        /*00a4*/ 	.word	0x000000ff
        /*00a8*/ 	.word	0x00000070
        /*00ac*/ 	.short	0x0100
        /*00ae*/ 	.byte	0x08
	.zero		1


	//   ....[4]....
        /*00b0*/ 	.word	0x00000290
        /*00b4*/ 	.word	0x000000ff
        /*00b8*/ 	.word	0x00000010
        /*00bc*/ 	.short	0x0100
        /*00be*/ 	.byte	0x08
	.zero		1


	//   ....[5]....
        /*00c0*/ 	.word	0x000002a0
        /*00c4*/ 	.word	0x000000ff
        /*00c8*/ 	.word	0x00000078
        /*00cc*/ 	.short	0x0100
        /*00ce*/ 	.byte	0x08
	.zero		1


	//   ....[6]....
        /*00d0*/ 	.word	0x000002b0
        /*00d4*/ 	.word	0x000000ff
        /*00d8*/ 	.word	0x00000018
        /*00dc*/ 	.short	0x0100
        /*00de*/ 	.byte	0x08
	.zero		1


	//   ....[7]....
        /*00e0*/ 	.word	0x000002c0
        /*00e4*/ 	.word	0x000000ff
        /*00e8*/ 	.word	0x00000080
        /*00ec*/ 	.short	0x0100
        /*00ee*/ 	.byte	0x08
	.zero		1


	//   ....[8]....
        /*00f0*/ 	.word	0x000002d0
        /*00f4*/ 	.word	0x000000ff
        /*00f8*/ 	.word	0x00000020
        /*00fc*/ 	.short	0x0100
        /*00fe*/ 	.byte	0x08
	.zero		1


	//   ....[9]....
        /*0100*/ 	.word	0x000002e0
        /*0104*/ 	.word	0x000000ff
        /*0108*/ 	.word	0x00000088
        /*010c*/ 	.short	0x0100
        /*010e*/ 	.byte	0x08
	.zero		1


	//   ....[10]....
        /*0110*/ 	.word	0x000002f0
        /*0114*/ 	.word	0x000000ff
        /*0118*/ 	.word	0x00000028
        /*011c*/ 	.short	0x0100
        /*011e*/ 	.byte	0x08
	.zero		1


	//   ....[11]....
        /*0120*/ 	.word	0x00000300
        /*0124*/ 	.word	0x000000ff
        /*0128*/ 	.word	0x00000090
        /*012c*/ 	.short	0x0100
        /*012e*/ 	.byte	0x08
	.zero		1


	//   ....[12]....
        /*0130*/ 	.word	0x00000310
        /*0134*/ 	.word	0x000000ff
        /*0138*/ 	.word	0x00000030
        /*013c*/ 	.short	0x0100
        /*013e*/ 	.byte	0x08
	.zero		1


	//   ....[13]....
        /*0140*/ 	.word	0x00000320
        /*0144*/ 	.word	0x000000ff
        /*0148*/ 	.word	0x00000098
        /*014c*/ 	.short	0x0100
        /*014e*/ 	.byte	0x08
	.zero		1


	//   ....[14]....
        /*0150*/ 	.word	0x00000330
        /*0154*/ 	.word	0x000000ff
        /*0158*/ 	.word	0x00000038
        /*015c*/ 	.short	0x0100
        /*015e*/ 	.byte	0x08
	.zero		1


	//   ....[15]....
        /*0160*/ 	.word	0x00000340
        /*0164*/ 	.word	0x000000ff
        /*0168*/ 	.word	0x000000a0
        /*016c*/ 	.short	0x0100
        /*016e*/ 	.byte	0x08
	.zero		1


	//   ....[16]....
        /*0170*/ 	.word	0x00000350
        /*0174*/ 	.word	0x000000ff
        /*0178*/ 	.word	0x00000040
        /*017c*/ 	.short	0x0100
        /*017e*/ 	.byte	0x08
	.zero		1


	//   ....[17]....
        /*0180*/ 	.word	0x00000360
        /*0184*/ 	.word	0x000000ff
        /*0188*/ 	.word	0x000000a8
        /*018c*/ 	.short	0x0100
        /*018e*/ 	.byte	0x08
	.zero		1


	//   ....[18]....
        /*0190*/ 	.word	0x00000370
        /*0194*/ 	.word	0x000000ff
        /*0198*/ 	.word	0x00000048
        /*019c*/ 	.short	0x0100
        /*019e*/ 	.byte	0x08
	.zero		1


	//   ....[19]....
        /*01a0*/ 	.word	0x00000380
        /*01a4*/ 	.word	0x000000ff
        /*01a8*/ 	.word	0x000000b0
        /*01ac*/ 	.short	0x0100
        /*01ae*/ 	.byte	0x08
	.zero		1


	//   ....[20]....
        /*01b0*/ 	.word	0x00000390
        /*01b4*/ 	.word	0x000000ff
        /*01b8*/ 	.word	0x00000050
        /*01bc*/ 	.short	0x0100
        /*01be*/ 	.byte	0x08
	.zero		1


	//   ....[21]....
        /*01c0*/ 	.word	0x000003a0
        /*01c4*/ 	.word	0x000000ff
        /*01c8*/ 	.word	0x000000b8
        /*01cc*/ 	.short	0x0100
        /*01ce*/ 	.byte	0x08
	.zero		1


	//   ....[22]....
        /*01d0*/ 	.word	0x000003b0
        /*01d4*/ 	.word	0x000000ff
        /*01d8*/ 	.word	0x00000058
        /*01dc*/ 	.short	0x0100
        /*01de*/ 	.byte	0x08
	.zero		1


	//   ....[23]....
        /*01e0*/ 	.word	0x000003c0
        /*01e4*/ 	.word	0x000000ff
        /*01e8*/ 	.word	0x000000c0
        /*01ec*/ 	.short	0x0100
        /*01ee*/ 	.byte	0x08
	.zero		1


	//   ....[24]....
        /*01f0*/ 	.word	0x000003d0
        /*01f4*/ 	.word	0x000000ff
        /*01f8*/ 	.word	0x00000060
        /*01fc*/ 	.short	0x0100
        /*01fe*/ 	.byte	0x08
	.zero		1


	//   ....[25]....
        /*0200*/ 	.word	0x000003e0
        /*0204*/ 	.word	0x000000ff
        /*0208*/ 	.word	0x000000c8
        /*020c*/ 	.short	0x0100
        /*020e*/ 	.byte	0x08
	.zero		1


	//   ....[26]....
        /*0210*/ 	.word	0x00000690
        /*0214*/ 	.word	0x000000ff
        /*0218*/ 	.word	0x000000e0
        /*021c*/ 	.short	0x0100
        /*021e*/ 	.byte	0x06
	.zero		1


	//   ....[27]....
        /*0220*/ 	.word	0x000006f0
        /*0224*/ 	.word	0x000000ff
        /*0228*/ 	.word	0x000000e8
        /*022c*/ 	.short	0x0100
        /*022e*/ 	.byte	0x06
	.zero		1


	//   ....[28]....
        /*0230*/ 	.word	0x000013a0
        /*0234*/ 	.word	0x000000ff
        /*0238*/ 	.word	0x00000000
        /*023c*/ 	.short	0x010a
        /*023e*/ 	.byte	0x06
	.zero		1


	//   ....[29]....
        /*0240*/ 	.word	0x000013e0
        /*0244*/ 	.word	0x000000ff
        /*0248*/ 	.word	0x00000000
        /*024c*/ 	.short	0x010a
        /*024e*/ 	.byte	0x06
	.zero		1


	//   ....[30]....
        /*0250*/ 	.word	0x00001920
        /*0254*/ 	.word	0x000000ff
        /*0258*/ 	.word	0x00000000
        /*025c*/ 	.short	0x010a
        /*025e*/ 	.byte	0x10
	.zero		1


	//   ....[31]....
        /*0260*/ 	.word	0x00001960
        /*0264*/ 	.word	0x000000ff
        /*0268*/ 	.word	0x00000000
        /*026c*/ 	.short	0x010a
        /*026e*/ 	.byte	0x10
	.zero		1


	//   ....[32]....
        /*0270*/ 	.word	0x00001cf0
        /*0274*/ 	.word	0x000000ff
        /*0278*/ 	.word	0x00000000
        /*027c*/ 	.short	0x0101
        /*027e*/ 	.byte	0x08
	.zero		1


	//   ....[33]....
        /*0280*/ 	.word	0x00002040
        /*0284*/ 	.word	0x000000ff
        /*0288*/ 	.word	0x00000000
        /*028c*/ 	.short	0x0101
        /*028e*/ 	.byte	0x08
	.zero		1


	//   ....[34]....
        /*0290*/ 	.word	0x00005360
        /*0294*/ 	.word	0x0000000e
        /*0298*/ 	.word	0x00000068
        /*029c*/ 	.short	0x010a
        /*029e*/ 	.byte	0x3f
	.zero		1


	//   ....[35]....
        /*02a0*/ 	.word	0x000056f0
        /*02a4*/ 	.word	0x00000005
        /*02a8*/ 	.word	0x000000e8
        /*02ac*/ 	.short	0x0101
        /*02ae*/ 	.byte	0x3f
	.zero		1


	//   ....[36]....
        /*02b0*/ 	.word	0x00005e20
        /*02b4*/ 	.word	0x00000005
        /*02b8*/ 	.word	0x00000000
        /*02bc*/ 	.short	0x010a
        /*02be*/ 	.byte	0x3f
	.zero		1


	//   ....[37]....
        /*02c0*/ 	.word	0x00005ea0
        /*02c4*/ 	.word	0x00000007
        /*02c8*/ 	.word	0x00000000
        /*02cc*/ 	.short	0x010a
        /*02ce*/ 	.byte	0x3f
	.zero		1


	//   ....[38]....
        /*02d0*/ 	.word	0x00005f30
        /*02d4*/ 	.word	0x00000006
        /*02d8*/ 	.word	0x00000000
        /*02dc*/ 	.short	0x010a
        /*02de*/ 	.byte	0x3f
	.zero		1


	//   ....[39]....
        /*02e0*/ 	.word	0x00005fc0
        /*02e4*/ 	.word	0x00000009
        /*02e8*/ 	.word	0x00000000
        /*02ec*/ 	.short	0x010a
        /*02ee*/ 	.byte	0x3f
	.zero		1


	//   ....[40]....
        /*02f0*/ 	.word	0x00006050
        /*02f4*/ 	.word	0x00000006
        /*02f8*/ 	.word	0x00000000
        /*02fc*/ 	.short	0x010a
        /*02fe*/ 	.byte	0x3f
	.zero		1


	//   ....[41]....
        /*0300*/ 	.word	0x000060e0
        /*0304*/ 	.word	0x00000009
        /*0308*/ 	.word	0x00000000
        /*030c*/ 	.short	0x010a
        /*030e*/ 	.byte	0x3f
	.zero		1


	//   ....[42]....
        /*0310*/ 	.word	0x00006170
        /*0314*/ 	.word	0x00000006
        /*0318*/ 	.word	0x00000000
        /*031c*/ 	.short	0x010a
        /*031e*/ 	.byte	0x3f
	.zero		1


	//   ....[43]....
        /*0320*/ 	.word	0x00006200
        /*0324*/ 	.word	0x00000009
        /*0328*/ 	.word	0x00000000
        /*032c*/ 	.short	0x010a
        /*032e*/ 	.byte	0x3f
	.zero		1


	//   ....[44]....
        /*0330*/ 	.word	0x00006290
        /*0334*/ 	.word	0x00000006
        /*0338*/ 	.word	0x00000000
        /*033c*/ 	.short	0x010a
        /*033e*/ 	.byte	0x3f
	.zero		1


	//   ....[45]....
        /*0340*/ 	.word	0x00006320
        /*0344*/ 	.word	0x00000009
        /*0348*/ 	.word	0x00000000
        /*034c*/ 	.short	0x010a
        /*034e*/ 	.byte	0x3f
	.zero		1


	//   ....[46]....
        /*0350*/ 	.word	0x000063b0
        /*0354*/ 	.word	0x00000008
        /*0358*/ 	.word	0x00000000
        /*035c*/ 	.short	0x010a
        /*035e*/ 	.byte	0x3f
	.zero		1


	//   ....[47]....
        /*0360*/ 	.word	0x00006440
        /*0364*/ 	.word	0x0000000b
        /*0368*/ 	.word	0x00000000
        /*036c*/ 	.short	0x010a
        /*036e*/ 	.byte	0x3f
	.zero		1


	//   ....[48]....
        /*0370*/ 	.word	0x000064d0
        /*0374*/ 	.word	0x00000003
        /*0378*/ 	.word	0x00000000
        /*037c*/ 	.short	0x010a
        /*037e*/ 	.byte	0x3f
	.zero		1


	//   ....[49]....
        /*0380*/ 	.word	0x00006540
        /*0384*/ 	.word	0x00000005
        /*0388*/ 	.word	0x00000000
        /*038c*/ 	.short	0x010a
        /*038e*/ 	.byte	0x3f
	.zero		1


	//   ....[50]....
        /*0390*/ 	.word	0x000065a0
        /*0394*/ 	.word	0x00000006
        /*0398*/ 	.word	0x00000000
        /*039c*/ 	.short	0x010a
        /*039e*/ 	.byte	0x3f
	.zero		1


	//   ....[51]....
        /*03a0*/ 	.word	0x00006670
        /*03a4*/ 	.word	0x0000000e
        /*03a8*/ 	.word	0x00000068
        /*03ac*/ 	.short	0x010a
        /*03ae*/ 	.byte	0x3f
	.zero		1


	//   ....[52]....
        /*03b0*/ 	.word	0x00006750
        /*03b4*/ 	.word	0x00000005
        /*03b8*/ 	.word	0x00000000
        /*03bc*/ 	.short	0x010a
        /*03be*/ 	.byte	0x3f
	.zero		1


	//   ....[53]....
        /*03c0*/ 	.word	0x000067a0
        /*03c4*/ 	.word	0x00000007
        /*03c8*/ 	.word	0x00000000
        /*03cc*/ 	.short	0x010a
        /*03ce*/ 	.byte	0x3f
	.zero		1


	//   ....[54]....
        /*03d0*/ 	.word	0x000067f0
        /*03d4*/ 	.word	0x00000006
        /*03d8*/ 	.word	0x00000000
        /*03dc*/ 	.short	0x010a
        /*03de*/ 	.byte	0x3f
	.zero		1


	//   ....[55]....
        /*03e0*/ 	.word	0x00006840
        /*03e4*/ 	.word	0x00000009
        /*03e8*/ 	.word	0x00000000
        /*03ec*/ 	.short	0x010a
        /*03ee*/ 	.byte	0x3f
	.zero		1


	//   ....[56]....
        /*03f0*/ 	.word	0x00006890
        /*03f4*/ 	.word	0x00000006
        /*03f8*/ 	.word	0x00000000
        /*03fc*/ 	.short	0x010a
        /*03fe*/ 	.byte	0x3f
	.zero		1


	//   ....[57]....
        /*0400*/ 	.word	0x000068e0
        /*0404*/ 	.word	0x00000009
        /*0408*/ 	.word	0x00000000
        /*040c*/ 	.short	0x010a
        /*040e*/ 	.byte	0x3f
	.zero		1


	//   ....[58]....
        /*0410*/ 	.word	0x00006930
        /*0414*/ 	.word	0x00000006
        /*0418*/ 	.word	0x00000000
        /*041c*/ 	.short	0x010a
        /*041e*/ 	.byte	0x3f
	.zero		1


	//   ....[59]....
        /*0420*/ 	.word	0x00006980
        /*0424*/ 	.word	0x00000009
        /*0428*/ 	.word	0x00000000
        /*042c*/ 	.short	0x010a
        /*042e*/ 	.byte	0x3f
	.zero		1


	//   ....[60]....
        /*0430*/ 	.word	0x000069d0
        /*0434*/ 	.word	0x00000006
        /*0438*/ 	.word	0x00000000
        /*043c*/ 	.short	0x010a
        /*043e*/ 	.byte	0x3f
	.zero		1


	//   ....[61]....
        /*0440*/ 	.word	0x00006a20
        /*0444*/ 	.word	0x00000009
        /*0448*/ 	.word	0x00000000
        /*044c*/ 	.short	0x010a
        /*044e*/ 	.byte	0x3f
	.zero		1


	//   ....[62]....
        /*0450*/ 	.word	0x00006a70
        /*0454*/ 	.word	0x00000008
        /*0458*/ 	.word	0x00000000
        /*045c*/ 	.short	0x010a
        /*045e*/ 	.byte	0x3f
	.zero		1


	//   ....[63]....
        /*0460*/ 	.word	0x00006ac0
        /*0464*/ 	.word	0x0000000b
        /*0468*/ 	.word	0x00000000
        /*046c*/ 	.short	0x010a
        /*046e*/ 	.byte	0x3f
	.zero		1


	//----- nvinfo : EIATTR_NUM_MBARRIERS
	.align		4
.L_28:
        /*0470*/ 	.byte	0x03, 0x38
        /*0472*/ 	.short	0x001c


	//----- nvinfo : EIATTR_EXIT_INSTR_OFFSETS
	.align		4
        /*0474*/ 	.byte	0x04, 0x1c
        /*0476*/ 	.short	(.L_30 - .L_29)


	//   ....[0]....
.L_29:
        /*0478*/ 	.word	0x00000740


	//   ....[1]....
        /*047c*/ 	.word	0x00000fe0


	//   ....[2]....
        /*0480*/ 	.word	0x000049e0


	//   ....[3]....
        /*0484*/ 	.word	0x00005000


	//   ....[4]....
        /*0488*/ 	.word	0x00006520


	//----- nvinfo : EIATTR_MAX_THREADS
	.align		4
.L_30:
        /*048c*/ 	.byte	0x04, 0x05
        /*048e*/ 	.short	(.L_32 - .L_31)
.L_31:
        /*0490*/ 	.word	0x00000180
        /*0494*/ 	.word	0x00000001
        /*0498*/ 	.word	0x00000001


	//----- nvinfo : EIATTR_CRS_STACK_SIZE
	.align		4
.L_32:
        /*049c*/ 	.byte	0x04, 0x1e
        /*049e*/ 	.short	(.L_34 - .L_33)
.L_33:
        /*04a0*/ 	.word	0x00000000


	//----- nvinfo : EIATTR_CBANK_PARAM_SIZE
	.align		4
.L_34:
        /*04a4*/ 	.byte	0x03, 0x19
        /*04a6*/ 	.short	0x0470


	//----- nvinfo : EIATTR_PARAM_CBANK
	.align		4
        /*04a8*/ 	.byte	0x04, 0x0a
        /*04aa*/ 	.short	(.L_36 - .L_35)
	.align		4
.L_35:
        /*04ac*/ 	.word	index@(.nv.constant0._ZN7cutlass13device_kernelINS_4gemm6kernel13GemmUniversalIN4cute5tupleIJiiiiEEENS1_10collective13CollectiveMmaINS1_37MainloopSm90TmaGmmaWarpSpecializedFP8ILi13ENS5_IJNS4_1CILi1EEESB_SB_EEENS1_35KernelTmaWarpSpecializedCooperativeEEENS5_IJNSA_ILi512EEENSA_ILi8EEENSA_ILi32EEEEEENS_12float_e4m3_tENS5_IJlSB_lEEESJ_SK_NS4_8TiledMMAINS4_8MMA_AtomIJNS4_4SM904GMMA29MMA_64x8x32_F32E4M3E4M3_SS_TNILNSO_7ScaleInE1ELSQ_1EEEEEENS4_6LayoutINS5_IJNSA_ILi2EEESB_SB_EEENS5_IJSB_NSA_ILi0EEESW_EEEEENS5_IJNS4_10UnderscoreESZ_SZ_EEEEENS4_13SM90_TMA_LOADENS4_14ComposedLayoutINS4_7SwizzleILi1ELi4ELi3EEENS4_18smem_ptr_flag_bitsILi8EEENST_INS5_IJSG_SH_EEENS5_IJSH_SB_EEEEEEEvNS4_8identityES12_S1B_vS1C_EENS_8epilogue10collective6detail29Sm90TmaWarpSpecializedAdapterINS1F_15DefaultEpilogueISJ_SK_SK_NS1E_6thread17LinearCombinationISJ_Li1EffLNS1J_9ScaleType4KindE0ELNS_15FloatRoundStyleE2ESJ_EENS1_15EpilogueDefaultEEEEEvvEEEEvNT_6ParamsE)
        /*04b0*/ 	.short	0x0210
        /*04b2*/ 	.short	0x0470


	//----- nvinfo : EIATTR_SW_WAR
	.align		4
.L_36:
        /*04b4*/ 	.byte	0x04, 0x36
        /*04b6*/ 	.short	(.L_38 - .L_37)
.L_37:
        /*04b8*/ 	.word	0x00000008
.L_38:


//--------------------- .nv.callgraph             --------------------------
	.section	.nv.callgraph,"",@"SHT_CUDA_CALLGRAPH"
	.align	4
	.sectionentsize	8
	.align		4
        /*0000*/ 	.word	0x00000000
	.align		4
        /*0004*/ 	.word	0xffffffff
	.align		4
        /*0008*/ 	.word	0x00000000
	.align		4
        /*000c*/ 	.word	0xfffffffe
	.align		4
        /*0010*/ 	.word	0x00000000
	.align		4
        /*0014*/ 	.word	0xfffffffd
	.align		4
        /*0018*/ 	.word	0x00000000
	.align		4
        /*001c*/ 	.word	0xfffffffc


//--------------------- .nv.constant4             --------------------------
	.section	.nv.constant4,"a",@progbits
	.align	8
	.align		8
.nv.constant4:
        /*0000*/ 	.dword	_ZN39_INTERNAL_4c74bb64_4_k_cu_83a07fb2_66624cuda3std3__45__cpo5beginE
	.align		8
        /*0008*/ 	.dword	_ZN39_INTERNAL_4c74bb64_4_k_cu_83a07fb2_66624cuda3std3__45__cpo3endE
	.align		8
        /*0010*/ 	.dword	_ZN39_INTERNAL_4c74bb64_4_k_cu_83a07fb2_66624cuda3std3__45__cpo6cbeginE
	.align		8
        /*0018*/ 	.dword	_ZN39_INTERNAL_4c74bb64_4_k_cu_83a07fb2_66624cuda3std3__45__cpo4cendE
	.align		8
        /*0020*/ 	.dword	_ZN39_INTERNAL_4c74bb64_4_k_cu_83a07fb2_66624cuda3std3__441_GLOBAL__N__4c74bb64_4_k_cu_83a07fb2_66626ignoreE
	.align		8
        /*0028*/ 	.dword	_ZN39_INTERNAL_4c74bb64_4_k_cu_83a07fb2_66624cuda3std3__419piecewise_constructE
	.align		8
        /*0030*/ 	.dword	_ZN39_INTERNAL_4c74bb64_4_k_cu_83a07fb2_66624cuda3std3__48in_placeE
	.align		8
        /*0038*/ 	.dword	_ZN39_INTERNAL_4c74bb64_4_k_cu_83a07fb2_66624cuda3std6ranges3__45__cpo4swapE
	.align		8
        /*0040*/ 	.dword	_ZN39_INTERNAL_4c74bb64_4_k_cu_83a07fb2_66624cuda3std6ranges3__45__cpo9iter_moveE
	.align		8
        /*0048*/ 	.dword	_ZN39_INTERNAL_4c74bb64_4_k_cu_83a07fb2_66624cute7productE
	.align		8
        /*0050*/ 	.dword	_ZN39_INTERNAL_4c74bb64_4_k_cu_83a07fb2_66624cute1_E


//--------------------- .text._ZN7cutlass13device_kernelINS_4gemm6kernel13GemmUniversalIN4cute5tupleIJiiiiEEENS1_10collective13CollectiveMmaINS1_37MainloopSm90TmaGmmaWarpSpecializedFP8ILi13ENS5_IJNS4_1CILi1EEESB_SB_EEENS1_35KernelTmaWarpSpecializedCooperativeEEENS5_IJNSA_ILi512EEENSA_ILi8EEENSA_ILi32EEEEEENS_12float_e4m3_tENS5_IJlSB_lEEESJ_SK_NS4_8TiledMMAINS4_8MMA_AtomIJNS4_4SM904GMMA29MMA_64x8x32_F32E4M3E4M3_SS_TNILNSO_7ScaleInE1ELSQ_1EEEEEENS4_6LayoutINS5_IJNSA_ILi2EEESB_SB_EEENS5_IJSB_NSA_ILi0EEESW_EEEEENS5_IJNS4_10UnderscoreESZ_SZ_EEEEENS4_13SM90_TMA_LOADENS4_14ComposedLayoutINS4_7SwizzleILi1ELi4ELi3EEENS4_18smem_ptr_flag_bitsILi8EEENST_INS5_IJSG_SH_EEENS5_IJSH_SB_EEEEEEEvNS4_8identityES12_S1B_vS1C_EENS_8epilogue10collective6detail29Sm90TmaWarpSpecializedAdapterINS1F_15DefaultEpilogueISJ_SK_SK_NS1E_6thread17LinearCombinationISJ_Li1EffLNS1J_9ScaleType4KindE0ELNS_15FloatRoundStyleE2ESJ_EENS1_15EpilogueDefaultEEEEEvvEEEEvNT_6ParamsE --------------------------
	.section	.text._ZN7cutlass13device_kernelINS_4gemm6kernel13GemmUniversalIN4cute5tupleIJiiiiEEENS1_10collective13CollectiveMmaINS1_37MainloopSm90TmaGmmaWarpSpecializedFP8ILi13ENS5_IJNS4_1CILi1EEESB_SB_EEENS1_35KernelTmaWarpSpecializedCooperativeEEENS5_IJNSA_ILi512EEENSA_ILi8EEENSA_ILi32EEEEEENS_12float_e4m3_tENS5_IJlSB_lEEESJ_SK_NS4_8TiledMMAINS4_8MMA_AtomIJNS4_4SM904GMMA29MMA_64x8x32_F32E4M3E4M3_SS_TNILNSO_7ScaleInE1ELSQ_1EEEEEENS4_6LayoutINS5_IJNSA_ILi2EEESB_SB_EEENS5_IJSB_NSA_ILi0EEESW_EEEEENS5_IJNS4_10UnderscoreESZ_SZ_EEEEENS4_13SM90_TMA_LOADENS4_14ComposedLayoutINS4_7SwizzleILi1ELi4ELi3EEENS4_18smem_ptr_flag_bitsILi8EEENST_INS5_IJSG_SH_EEENS5_IJSH_SB_EEEEEEEvNS4_8identityES12_S1B_vS1C_EENS_8epilogue10collective6detail29Sm90TmaWarpSpecializedAdapterINS1F_15DefaultEpilogueISJ_SK_SK_NS1E_6thread17LinearCombinationISJ_Li1EffLNS1J_9ScaleType4KindE0ELNS_15FloatRoundStyleE2ESJ_EENS1_15EpilogueDefaultEEEEEvvEEEEvNT_6ParamsE,"ax",@progbits
	.align	128
.text._ZN7cutlass13device_kernelINS_4gemm6kernel13GemmUniversalIN4cute5tupleIJiiiiEEENS1_10collective13CollectiveMmaINS1_37MainloopSm90TmaGmmaWarpSpecializedFP8ILi13ENS5_IJNS4_1CILi1EEESB_SB_EEENS1_35KernelTmaWarpSpecializedCooperativeEEENS5_IJNSA_ILi512EEENSA_ILi8EEENSA_ILi32EEEEEENS_12float_e4m3_tENS5_IJlSB_lEEESJ_SK_NS4_8TiledMMAINS4_8MMA_AtomIJNS4_4SM904GMMA29MMA_64x8x32_F32E4M3E4M3_SS_TNILNSO_7ScaleInE1ELSQ_1EEEEEENS4_6LayoutINS5_IJNSA_ILi2EEESB_SB_EEENS5_IJSB_NSA_ILi0EEESW_EEEEENS5_IJNS4_10UnderscoreESZ_SZ_EEEEENS4_13SM90_TMA_LOADENS4_14ComposedLayoutINS4_7SwizzleILi1ELi4ELi3EEENS4_18smem_ptr_flag_bitsILi8EEENST_INS5_IJSG_SH_EEENS5_IJSH_SB_EEEEEEEvNS4_8identityES12_S1B_vS1C_EENS_8epilogue10collective6detail29Sm90TmaWarpSpecializedAdapterINS1F_15DefaultEpilogueISJ_SK_SK_NS1E_6thread17LinearCombinationISJ_Li1EffLNS1J_9ScaleType4KindE0ELNS_15FloatRoundStyleE2ESJ_EENS1_15EpilogueDefaultEEEEEvvEEEEvNT_6ParamsE:
        .type           _ZN7cutlass13device_kernelINS_4gemm6kernel13GemmUniversalIN4cute5tupleIJiiiiEEENS1_10collective13CollectiveMmaINS1_37MainloopSm90TmaGmmaWarpSpecializedFP8ILi13ENS5_IJNS4_1CILi1EEESB_SB_EEENS1_35KernelTmaWarpSpecializedCooperativeEEENS5_IJNSA_ILi512EEENSA_ILi8EEENSA_ILi32EEEEEENS_12float_e4m3_tENS5_IJlSB_lEEESJ_SK_NS4_8TiledMMAINS4_8MMA_AtomIJNS4_4SM904GMMA29MMA_64x8x32_F32E4M3E4M3_SS_TNILNSO_7ScaleInE1ELSQ_1EEEEEENS4_6LayoutINS5_IJNSA_ILi2EEESB_SB_EEENS5_IJSB_NSA_ILi0EEESW_EEEEENS5_IJNS4_10UnderscoreESZ_SZ_EEEEENS4_13SM90_TMA_LOADENS4_14ComposedLayoutINS4_7SwizzleILi1ELi4ELi3EEENS4_18smem_ptr_flag_bitsILi8EEENST_INS5_IJSG_SH_EEENS5_IJSH_SB_EEEEEEEvNS4_8identityES12_S1B_vS1C_EENS_8epilogue10collective6detail29Sm90TmaWarpSpecializedAdapterINS1F_15DefaultEpilogueISJ_SK_SK_NS1E_6thread17LinearCombinationISJ_Li1EffLNS1J_9ScaleType4KindE0ELNS_15FloatRoundStyleE2ESJ_EENS1_15EpilogueDefaultEEEEEvvEEEEvNT_6ParamsE,@function
        .size           _ZN7cutlass13device_kernelINS_4gemm6kernel13GemmUniversalIN4cute5tupleIJiiiiEEENS1_10collective13CollectiveMmaINS1_37MainloopSm90TmaGmmaWarpSpecializedFP8ILi13ENS5_IJNS4_1CILi1EEESB_SB_EEENS1_35KernelTmaWarpSpecializedCooperativeEEENS5_IJNSA_ILi512EEENSA_ILi8EEENSA_ILi32EEEEEENS_12float_e4m3_tENS5_IJlSB_lEEESJ_SK_NS4_8TiledMMAINS4_8MMA_AtomIJNS4_4SM904GMMA29MMA_64x8x32_F32E4M3E4M3_SS_TNILNSO_7ScaleInE1ELSQ_1EEEEEENS4_6LayoutINS5_IJNSA_ILi2EEESB_SB_EEENS5_IJSB_NSA_ILi0EEESW_EEEEENS5_IJNS4_10UnderscoreESZ_SZ_EEEEENS4_13SM90_TMA_LOADENS4_14ComposedLayoutINS4_7SwizzleILi1ELi4ELi3EEENS4_18smem_ptr_flag_bitsILi8EEENST_INS5_IJSG_SH_EEENS5_IJSH_SB_EEEEEEEvNS4_8identityES12_S1B_vS1C_EENS_8epilogue10collective6detail29Sm90TmaWarpSpecializedAdapterINS1F_15DefaultEpilogueISJ_SK_SK_NS1E_6thread17LinearCombinationISJ_Li1EffLNS1J_9ScaleType4KindE0ELNS_15FloatRoundStyleE2ESJ_EENS1_15EpilogueDefaultEEEEEvvEEEEvNT_6ParamsE,(.L_x_104 - _ZN7cutlass13device_kernelINS_4gemm6kernel13GemmUniversalIN4cute5tupleIJiiiiEEENS1_10collective13CollectiveMmaINS1_37MainloopSm90TmaGmmaWarpSpecializedFP8ILi13ENS5_IJNS4_1CILi1EEESB_SB_EEENS1_35KernelTmaWarpSpecializedCooperativeEEENS5_IJNSA_ILi512EEENSA_ILi8EEENSA_ILi32EEEEEENS_12float_e4m3_tENS5_IJlSB_lEEESJ_SK_NS4_8TiledMMAINS4_8MMA_AtomIJNS4_4SM904GMMA29MMA_64x8x32_F32E4M3E4M3_SS_TNILNSO_7ScaleInE1ELSQ_1EEEEEENS4_6LayoutINS5_IJNSA_ILi2EEESB_SB_EEENS5_IJSB_NSA_ILi0EEESW_EEEEENS5_IJNS4_10UnderscoreESZ_SZ_EEEEENS4_13SM90_TMA_LOADENS4_14ComposedLayoutINS4_7SwizzleILi1ELi4ELi3EEENS4_18smem_ptr_flag_bitsILi8EEENST_INS5_IJSG_SH_EEENS5_IJSH_SB_EEEEEEEvNS4_8identityES12_S1B_vS1C_EENS_8epilogue10collective6detail29Sm90TmaWarpSpecializedAdapterINS1F_15DefaultEpilogueISJ_SK_SK_NS1E_6thread17LinearCombinationISJ_Li1EffLNS1J_9ScaleType4KindE0ELNS_15FloatRoundStyleE2ESJ_EENS1_15EpilogueDefaultEEEEEvvEEEEvNT_6ParamsE)
        .other          _ZN7cutlass13device_kernelINS_4gemm6kernel13GemmUniversalIN4cute5tupleIJiiiiEEENS1_10collective13CollectiveMmaINS1_37MainloopSm90TmaGmmaWarpSpecializedFP8ILi13ENS5_IJNS4_1CILi1EEESB_SB_EEENS1_35KernelTmaWarpSpecializedCooperativeEEENS5_IJNSA_ILi512EEENSA_ILi8EEENSA_ILi32EEEEEENS_12float_e4m3_tENS5_IJlSB_lEEESJ_SK_NS4_8TiledMMAINS4_8MMA_AtomIJNS4_4SM904GMMA29MMA_64x8x32_F32E4M3E4M3_SS_TNILNSO_7ScaleInE1ELSQ_1EEEEEENS4_6LayoutINS5_IJNSA_ILi2EEESB_SB_EEENS5_IJSB_NSA_ILi0EEESW_EEEEENS5_IJNS4_10UnderscoreESZ_SZ_EEEEENS4_13SM90_TMA_LOADENS4_14ComposedLayoutINS4_7SwizzleILi1ELi4ELi3EEENS4_18smem_ptr_flag_bitsILi8EEENST_INS5_IJSG_SH_EEENS5_IJSH_SB_EEEEEEEvNS4_8identityES12_S1B_vS1C_EENS_8epilogue10collective6detail29Sm90TmaWarpSpecializedAdapterINS1F_15DefaultEpilogueISJ_SK_SK_NS1E_6thread17LinearCombinationISJ_Li1EffLNS1J_9ScaleType4KindE0ELNS_15FloatRoundStyleE2ESJ_EENS1_15EpilogueDefaultEEEEEvvEEEEvNT_6ParamsE,@"STO_CUDA_ENTRY STV_DEFAULT"
_ZN7cutlass13device_kernelINS_4gemm6kernel13GemmUniversalIN4cute5tupleIJiiiiEEENS1_10collective13CollectiveMmaINS1_37MainloopSm90TmaGmmaWarpSpecializedFP8ILi13ENS5_IJNS4_1CILi1EEESB_SB_EEENS1_35KernelTmaWarpSpecializedCooperativeEEENS5_IJNSA_ILi512EEENSA_ILi8EEENSA_ILi32EEEEEENS_12float_e4m3_tENS5_IJlSB_lEEESJ_SK_NS4_8TiledMMAINS4_8MMA_AtomIJNS4_4SM904GMMA29MMA_64x8x32_F32E4M3E4M3_SS_TNILNSO_7ScaleInE1ELSQ_1EEEEEENS4_6LayoutINS5_IJNSA_ILi2EEESB_SB_EEENS5_IJSB_NSA_ILi0EEESW_EEEEENS5_IJNS4_10UnderscoreESZ_SZ_EEEEENS4_13SM90_TMA_LOADENS4_14ComposedLayoutINS4_7SwizzleILi1ELi4ELi3EEENS4_18smem_ptr_flag_bitsILi8EEENST_INS5_IJSG_SH_EEENS5_IJSH_SB_EEEEEEEvNS4_8identityES12_S1B_vS1C_EENS_8epilogue10collective6detail29Sm90TmaWarpSpecializedAdapterINS1F_15DefaultEpilogueISJ_SK_SK_NS1E_6thread17LinearCombinationISJ_Li1EffLNS1J_9ScaleType4KindE0ELNS_15FloatRoundStyleE2ESJ_EENS1_15EpilogueDefaultEEEEEvvEEEEvNT_6ParamsE:
[----:B------:R-:W-:Y:S01]  /*0000*/  LDC R1, c[0x0][0x28] ;  /* 0x00000a00ff017b82 */ /* 0x000fe20000000800 */
[----:B------:R-:W0:Y:S01]  /*0010*/  S2R R28, SR_TID.X ;  /* 0x00000000001c7919 */ /* 0x000e220000002100 */
[----:B------:R-:W-:Y:S01]  /*0020*/  ELECT P0, URZ, PT ;  /* 0x00000000003f782f */ /* 0x000fe20003800000 */
[----:B------:R-:W-:Y:S01]  /*0030*/  BSSY B0, `(.L_x_0) ;  /* 0x000000f000007945 */ /* 0x000fe20003800000 */
[--C-:B0-----:R-:W-:Y:S02]  /*0040*/  SHF.R.U32.HI R0, RZ, 0x5, R28.reuse ;  /* 0x00000005ff007819 */ /* 0x101fe4000001161c */
[----:B------:R-:W-:-:S03]  /*0050*/  SHF.R.U32.HI R3, RZ, 0x7, R28 ;  /* 0x00000007ff037819 */ /* 0x000fc6000001161c */
[----:B------:R-:W0:Y:S04]  /*0060*/  SHFL.IDX PT, R2, R0, RZ, 0x1f ;  /* 0x00001fff00027589 */ /* 0x000e2800000e0000 */
[----:B------:R1:W2:Y:S01]  /*0070*/  SHFL.IDX PT, R10, R3, RZ, 0x1f ;  /* 0x00001fff030a7589 */ /* 0x0002a200000e0000 */
[----:B0-----:R-:W-:-:S13]  /*0080*/  ISETP.NE.OR P0, PT, R2, RZ, !P0 ;  /* 0x000000ff0200720c */ /* 0x001fda0004705670 */
[----:B-12---:R-:W-:Y:S05]  /*0090*/  @P0 BRA `(.L_x_1) ;  /* 0x0000000000200947 */ /* 0x006fea0003800000 */
[----:B------:R-:W-:Y:S02]  /*00a0*/  ULDC.64 UR4, c[0x0][0x198] ;  /* 0x0000660000047ab9 */ /* 0x000fe40000000a00 */
[----:B------:R-:W-:Y:S02]  /*00b0*/  UIADD3 UR6, UP0, UR4, 0xf0, URZ ;  /* 0x000000f004067890 */ /* 0x000fe4000ff1e03f */
[----:B------:R-:W-:Y:S02]  /*00c0*/  UIADD3 UR4, UP1, UR4, 0x1f0, URZ ;  /* 0x000001f004047890 */ /* 0x000fe4000ff3e03f */
[----:B------:R-:W-:Y:S02]  /*00d0*/  UIADD3.X UR7, URZ, UR5, URZ, UP0, !UPT ;  /* 0x000000053f077290 */ /* 0x000fe400087fe43f */
[----:B------:R-:W-:-:S07]  /*00e0*/  UIADD3.X UR5, URZ, UR5, URZ, UP1, !UPT ;  /* 0x000000053f057290 */ /* 0x000fce0008ffe43f */
[----:B------:R0:W-:Y:S02]  /*00f0*/  UTMACCTL.PF [UR6] ;  /* 0x00000000060079b9 */ /* 0x0001e40008040000 */
[----:B------:R0:W-:Y:S02]  /*0100*/  UTMACCTL.PF [UR4] ;  /* 0x00000000040079b9 */ /* 0x0001e40008040000 */
[----:B0-----:R-:W-:Y:S01]  /*0110*/  NOP ;  /* 0x0000000000007918 */ /* 0x001fe20000000000 */
.L_x_1:
[----:B------:R-:W-:Y:S05]  /*0120*/  BSYNC B0 ;  /* 0x0000000000007941 */ /* 0x000fea0003800000 */
.L_x_0:
[----:B------:R-:W0:Y:S02]  /*0130*/  SHFL.IDX PT, R3, R0, RZ, 0x1f ;  /* 0x00001fff00037589 */ /* 0x000e2400000e0000 */
[----:B0-----:R-:W-:-:S13]  /*0140*/  ISETP.NE.AND P0, PT, R3, RZ, PT ;  /* 0x000000ff0300720c */ /* 0x001fda0003f05270 */
[----:B------:R-:W-:Y:S05]  /*0150*/  @P0 BRA `(.L_x_2) ;  /* 0x0000000000ac0947 */ /* 0x000fea0003800000 */
[----:B------:R-:W-:Y:S01]  /*0160*/  ELECT P0, URZ, PT ;  /* 0x00000000003f782f */ /* 0x000fe20003800000 */
[----:B------:R-:W-:-:S12]  /*0170*/  BSSY B0, `(.L_x_2) ;  /* 0x0000029000007945 */ /* 0x000fd80003800000 */
[----:B------:R-:W-:Y:S05]  /*0180*/  @!P0 BRA `(.L_x_3) ;  /* 0x00000000009c8947 */ /* 0x000fea0003800000 */
[----:B------:R-:W0:Y:S01]  /*0190*/  S2UR UR8, SR_CgaCtaId ;  /* 0x00000000000879c3 */ /* 0x000e220000008800 */
[----:B------:R-:W-:Y:S01]  /*01a0*/  UMOV UR4, 0x400 ;  /* 0x0000040000047882 */ /* 0x000fe20000000000 */
[----:B------:R-:W-:Y:S01]  /*01b0*/  UMOV UR5, 0x1 ;  /* 0x0000000100057882 */ /* 0x000fe20000000000 */
[----:B------:R-:W-:Y:S02]  /*01c0*/  UMOV UR6, 0x100 ;  /* 0x0000010000067882 */ /* 0x000fe40000000000 */
[----:B------:R-:W-:-:S04]  /*01d0*/  UIADD3 UR6, -UR6, 0x100000, URZ ;  /* 0x0010000006067890 */ /* 0x000fc8000fffe13f */
[----:B------:R-:W-:Y:S02]  /*01e0*/  USHF.L.U32 UR7, UR6, 0xb, URZ ;  /* 0x0000000b06077899 */ /* 0x000fe4000800063f */
[----:B------:R-:W-:Y:S02]  /*01f0*/  USHF.L.U32 UR6, UR6, 0x1, URZ ;  /* 0x0000000106067899 */ /* 0x000fe4000800063f */
[----:B0-----:R-:W-:Y:S02]  /*0200*/  ULEA UR8, UR8, UR4, 0x18 ;  /* 0x0000000408087291 */ /* 0x001fe4000f8ec03f */
[----:B------:R-:W-:-:S04]  /*0210*/  UIADD3 UR4, -UR5, 0x100000, URZ ;  /* 0x0010000005047890 */ /* 0x000fc8000fffe13f */
[----:B------:R-:W-:Y:S02]  /*0220*/  USHF.L.U32 UR5, UR4, 0xb, URZ ;  /* 0x0000000b04057899 */ /* 0x000fe4000800063f */
[----:B------:R-:W-:Y:S01]  /*0230*/  USHF.L.U32 UR4, UR4, 0x1, URZ ;  /* 0x0000000104047899 */ /* 0x000fe2000800063f */
[----:B------:R-:W0:Y:S11]  /*0240*/  FENCE.VIEW.ASYNC.S ;  /* 0x00000000000073c6 */ /* 0x000e360000000000 */
[----:B0-----:R0:W1:Y:S01]  /*0250*/  SYNCS.EXCH.64 URZ, [UR8], UR4 ;  /* 0x00000004083f75b2 */ /* 0x0010620008000100 */
[----:B------:R0:W2:Y:S01]  /*0260*/  SYNCS.EXCH.64 URZ, [UR8+0x68], UR6 ;  /* 0x00006806083f75b2 */ /* 0x0000a20008000100 */
[----:B------:R0:W3:Y:S01]  /*0270*/  SYNCS.EXCH.64 URZ, [UR8+0x8], UR4 ;  /* 0x00000804083f75b2 */ /* 0x0000e20008000100 */
[----:B------:R0:W4:Y:S01]  /*0280*/  SYNCS.EXCH.64 URZ, [UR8+0x70], UR6 ;  /* 0x00007006083f75b2 */ /* 0x0001220008000100 */
[----:B------:R0:W0:Y:S01]  /*0290*/  SYNCS.EXCH.64 URZ, [UR8+0x10], UR4 ;  /* 0x00001004083f75b2 */ /* 0x0000220008000100 */
        /* <DEDUP_REMOVED lines=21> */
[----:B-123--:R-:W-:Y:S01]  /*03f0*/  NOP ;  /* 0x0000000000007918 */ /* 0x00efe20000000000 */
.L_x_3:
[----:B0-----:R-:W-:Y:S05]  /*0400*/  BSYNC B0 ;  /* 0x0000000000007941 */ /* 0x001fea0003800000 */
.L_x_2:
[----:B------:R-:W0:Y:S01]  /*0410*/  SHFL.IDX PT, R0, R0, RZ, 0x1f ;  /* 0x00001fff00007589 */ /* 0x000e2200000e0000 */
[----:B------:R-:W1:Y:S01]  /*0420*/  LDC R3, c[0x0][0x65c] ;  /* 0x00019700ff037b82 */ /* 0x000e620000000800 */
[----:B------:R-:W-:Y:S02]  /*0430*/  ELECT P0, URZ, PT ;  /* 0x00000000003f782f */ /* 0x000fe40003800000 */
[----:B------:R-:W-:Y:S01]  /*0440*/  SHF.R.S32.HI R5, RZ, 0x1f, R2 ;  /* 0x0000001fff057819 */ /* 0x000fe20000011402 */
[----:B------:R-:W2:Y:S01]  /*0450*/  S2R R8, SR_CTAID.Y ;  /* 0x0000000000087919 */ /* 0x000ea20000002600 */
[----:B------:R-:W-:Y:S01]  /*0460*/  UMOV UR4, 0x20 ;  /* 0x0000002000047882 */ /* 0x000fe20000000000 */
[----:B------:R-:W-:Y:S01]  /*0470*/  ISETP.NE.AND P2, PT, R10, RZ, PT ;  /* 0x000000ff0a00720c */ /* 0x000fe20003f45270 */
[----:B------:R-:W-:Y:S01]  /*0480*/  NOP ;  /* 0x0000000000007918 */ /* 0x000fe20000000000 */
[----:B------:R-:W3:Y:S01]  /*0490*/  S2R R4, SR_CTAID.X ;  /* 0x0000000000047919 */ /* 0x000ee20000002500 */
[----:B------:R-:W-:Y:S01]  /*04a0*/  LEA.HI R5, R5, R2, RZ, 0x2 ;  /* 0x0000000205057211 */ /* 0x000fe200078f10ff */
[----:B------:R-:W-:-:S03]  /*04b0*/  NOP ;  /* 0x0000000000007918 */ /* 0x000fc60000000000 */
[----:B------:R-:W-:-:S05]  /*04c0*/  LOP3.LUT R5, R5, 0xfffffffc, RZ, 0xc0, !PT ;  /* 0xfffffffc05057812 */ /* 0x000fca00078ec0ff */
[----:B------:R-:W-:Y:S02]  /*04d0*/  IMAD.IADD R2, R2, 0x1, -R5 ;  /* 0x0000000102027824 */ /* 0x000fe400078e0a05 */
[----:B------:R-:W-:Y:S01]  /*04e0*/  IMAD.MOV.U32 R5, RZ, RZ, RZ ;  /* 0x000000ffff057224 */ /* 0x000fe200078e00ff */
[----:B0-----:R-:W-:Y:S02]  /*04f0*/  ISETP.NE.OR P0, PT, R0, RZ, !P0 ;  /* 0x000000ff0000720c */ /* 0x001fe40004705670 */
[----:B-1----:R-:W-:-:S11]  /*0500*/  ISETP.NE.AND P3, PT, R3, 0x1, PT ;  /* 0x000000010300780c */ /* 0x002fd60003f65270 */
[----:B------:R-:W-:Y:S01]  /*0510*/  VOTEU.ALL UP0, P0 ;  /* 0x00000000003f7886 */ /* 0x000fe20000000000 */
[----:B------:R-:W-:Y:S01]  /*0520*/  VOTEU.ALL UP1, P0 ;  /* 0x00000000003f7886 */ /* 0x000fe20000020000 */
[----:B------:R-:W3:Y:S01]  /*0530*/  @P3 LDC R9, c[0x0][0x10] ;  /* 0x00000400ff093b82 */ /* 0x000ee20000000800 */
[----:B--2---:R-:W-:Y:S02]  /*0540*/  @P3 IMAD.MOV.U32 R3, RZ, RZ, R8 ;  /* 0x000000ffff033224 */ /* 0x004fe400078e0008 */
[----:B------:R-:W-:Y:S01]  /*0550*/  @!UP0 UMOV UR6, 0x400 ;  /* 0x0000040000068882 */ /* 0x000fe20000000000 */
[----:B------:R-:W-:-:S04]  /*0560*/  @!UP0 UIADD3 UR4, -UR4, 0x100000, URZ ;  /* 0x0010000004048890 */ /* 0x000fc8000fffe13f */
[----:B------:R-:W-:Y:S02]  /*0570*/  @!UP0 USHF.L.U32 UR5, UR4, 0xb, URZ ;  /* 0x0000000b04058899 */ /* 0x000fe4000800063f */
[----:B------:R-:W-:Y:S01]  /*0580*/  @!UP0 USHF.L.U32 UR4, UR4, 0x1, URZ ;  /* 0x0000000104048899 */ /* 0x000fe2000800063f */
[----:B------:R-:W-:Y:S02]  /*0590*/  @P3 IMAD.MOV.U32 R6, RZ, RZ, R3 ;  /* 0x000000ffff063224 */ /* 0x000fe400078e0003 */
[----:B------:R-:W-:Y:S01]  /*05a0*/  @P3 IMAD.MOV.U32 R7, RZ, RZ, RZ ;  /* 0x000000ffff073224 */ /* 0x000fe200078e00ff */
[----:B------:R-:W0:Y:S01]  /*05b0*/  @!UP0 S2UR UR7, SR_CgaCtaId ;  /* 0x00000000000789c3 */ /* 0x000e220000008800 */
[----:B------:R-:W-:Y:S02]  /*05c0*/  @!P3 IMAD.MOV.U32 R3, RZ, RZ, R8 ;  /* 0x000000ffff03b224 */ /* 0x000fe400078e0008 */
[----:B------:R-:W-:-:S05]  /*05d0*/  @P3 IMAD.MOV.U32 R11, RZ, RZ, RZ ;  /* 0x000000ffff0b3224 */ /* 0x000fca00078e00ff */
[----:B------:R-:W1:Y:S01]  /*05e0*/  @!P3 LDC R0, c[0x0][0xc] ;  /* 0x00000300ff00bb82 */ /* 0x000e620000000800 */
[----:B---3--:R-:W-:-:S04]  /*05f0*/  @P3 IMAD.WIDE.U32 R8, R4, R9, R6 ;  /* 0x0000000904083225 */ /* 0x008fc800078e0006 */
[----:B------:R-:W-:Y:S01]  /*0600*/  @P3 IMAD.IADD R9, R9, 0x1, R11 ;  /* 0x0000000109093824 */ /* 0x000fe200078e020b */
[----:B0-----:R-:W-:Y:S01]  /*0610*/  @!UP0 ULEA UR6, UR7, UR6, 0x18 ;  /* 0x0000000607068291 */ /* 0x001fe2000f8ec03f */
[----:B------:R-:W-:Y:S01]  /*0620*/  VOTEU.ALL UP0, P0 ;  /* 0x00000000003f7886 */ /* 0x000fe20000000000 */
[----:B------:R-:W-:-:S04]  /*0630*/  ISETP.NE.AND P0, PT, R2, 0x3, PT ;  /* 0x000000030200780c */ /* 0x000fc80003f05270 */
[----:B------:R-:W-:Y:S01]  /*0640*/  ISETP.EQ.OR P0, PT, R2, RZ, !P0 ;  /* 0x000000ff0200720c */ /* 0x000fe20004702670 */
[----:B-1----:R-:W-:-:S03]  /*0650*/  @!P3 IMAD.WIDE.U32 R6, R0, R3, R4 ;  /* 0x000000030006b225 */ /* 0x002fc600078e0004 */
[C---:B------:R-:W-:Y:S01]  /*0660*/  ISETP.EQ.AND P0, PT, R10.reuse, RZ, P0 ;  /* 0x000000ff0a00720c */ /* 0x040fe20000702270 */
[----:B------:R-:W-:Y:S01]  /*0670*/  VIADD R10, R10, 0xffffffff ;  /* 0xffffffff0a0a7836 */ /* 0x000fe20000000000 */
[----:B------:R-:W0:Y:S02]  /*0680*/  FENCE.VIEW.ASYNC.S ;  /* 0x00000000000073c6 */ /* 0x000e240000000000 */
[----:B0-----:R0:W4:Y:S01]  /*0690*/  @!UP0 SYNCS.EXCH.64 URZ, [UR6+0xe0], UR4 ;  /* 0x0000e004063f85b2 */ /* 0x0011220008000100 */
[----:B------:R-:W-:Y:S01]  /*06a0*/  @!P3 IMAD.MOV.U32 R8, RZ, RZ, R6 ;  /* 0x000000ffff08b224 */ /* 0x000fe200078e0006 */
[----:B------:R-:W-:Y:S01]  /*06b0*/  SEL R0, RZ, 0x1, !P0 ;  /* 0x00000001ff007807 */ /* 0x000fe20004000000 */
[----:B------:R-:W-:Y:S01]  /*06c0*/  @!P3 IMAD.MOV.U32 R9, RZ, RZ, R7 ;  /* 0x000000ffff09b224 */ /* 0x000fe200078e0007 */
[----:B------:R-:W-:-:S04]  /*06d0*/  ISETP.GE.U32.AND P1, PT, R10, 0x2, PT ;  /* 0x000000020a00780c */ /* 0x000fc80003f26070 */
[----:B------:R-:W-:Y:S01]  /*06e0*/  SEL R0, R0, 0x2, P1 ;  /* 0x0000000200007807 */ /* 0x000fe20000800000 */
[----:B------:R0:W4:Y:S01]  /*06f0*/  @!UP1 SYNCS.EXCH.64 URZ, [UR6+0xe8], UR4 ;  /* 0x0000e804063f95b2 */ /* 0x0001220008000100 */
[----:B------:R-:W-:Y:S01]  /*0700*/  NOP ;  /* 0x0000000000007918 */ /* 0x000fe20000000000 */
[----:B----4-:R-:W-:Y:S06]  /*0710*/  BAR.SYNC.DEFER_BLOCKING 0x0 ;  /* 0x0000000000007b1d */ /* 0x010fec0000010000 */
[----:B------:R-:W-:Y:S05]  /*0720*/  @!P2 BRA `(.L_x_4) ;  /* 0x0000004000b0a947 */ /* 0x000fea0003800000 */
[----:B------:R-:W-:-:S13]  /*0730*/  ISETP.GT.U32.AND P0, PT, R10, 0x1, PT ;  /* 0x000000010a00780c */ /* 0x000fda0003f04070 */
[----:B0-----:R-:W-:Y:S05]  /*0740*/  @P0 EXIT ;  /* 0x000000000000094d */ /* 0x001fea0003800000 */
[----:B------:R-:W-:Y:S01]  /*0750*/  ULDC.64 UR4, c[0x0][0x650] ;  /* 0x0001940000047ab9 */ /* 0x000fe20000000a00 */
[----:B------:R-:W-:Y:S01]  /*0760*/  PRMT R6, RZ, 0x7610, R6 ;  /* 0x00007610ff067816 */ /* 0x000fe20000000006 */
[----:B------:R-:W-:Y:S01]  /*0770*/  IMAD.MOV.U32 R12, RZ, RZ, -0x1 ;  /* 0xffffffffff0c7424 */ /* 0x000fe200078e00ff */
[----:B------:R-:W-:Y:S01]  /*0780*/  ISETP.GE.U32.AND P0, PT, R8, UR4, PT ;  /* 0x0000000408007c0c */ /* 0x000fe2000bf06070 */
[----:B------:R-:W-:Y:S02]  /*0790*/  IMAD.MOV.U32 R7, RZ, RZ, -0x1 ;  /* 0xffffffffff077424 */ /* 0x000fe400078e00ff */
[----:B------:R-:W-:Y:S01]  /*07a0*/  IMAD.MOV.U32 R31, RZ, RZ, -0x1 ;  /* 0xffffffffff1f7424 */ /* 0x000fe200078e00ff */
[----:B------:R-:W-:-:S13]  /*07b0*/  ISETP.GE.U32.AND.EX P0, PT, R9, UR5, PT, P0 ;  /* 0x0000000509007c0c */ /* 0x000fda000bf06100 */
[----:B------:R-:W-:Y:S05]  /*07c0*/  @P0 BRA `(.L_x_5) ;  /* 0x0000000400540947 */ /* 0x000fea0003800000 */
[----:B------:R-:W0:Y:S01]  /*07d0*/  LDC.64 R16, c[0x0][0x628] ;  /* 0x00018a00ff107b82 */ /* 0x000e220000000a00 */
[----:B------:R-:W-:Y:S02]  /*07e0*/  IMAD.MOV.U32 R6, RZ, RZ, R8 ;  /* 0x000000ffff067224 */ /* 0x000fe400078e0008 */
[----:B------:R-:W-:-:S05]  /*07f0*/  IMAD.MOV.U32 R7, RZ, RZ, R9 ;  /* 0x000000ffff077224 */ /* 0x000fca00078e0009 */
[----:B------:R-:W1:Y:S08]  /*0800*/  LDC R2, c[0x0][0x630] ;  /* 0x00018c00ff027b82 */ /* 0x000e700000000800 */
[----:B------:R-:W2:Y:S01]  /*0810*/  LDC.64 R18, c[0x0][0x620] ;  /* 0x00018800ff127b82 */ /* 0x000ea20000000a00 */
[----:B0-----:R-:W-:-:S04]  /*0820*/  ISETP.NE.U32.AND P0, PT, R16, RZ, PT ;  /* 0x000000ff1000720c */ /* 0x001fc80003f05070 */
[----:B------:R-:W-:-:S13]  /*0830*/  ISETP.NE.AND.EX P0, PT, R17, RZ, PT, P0 ;  /* 0x000000ff1100720c */ /* 0x000fda0003f05300 */
[----:B-12---:R-:W-:Y:S05]  /*0840*/  @!P0 BRA `(.L_x_6) ;  /* 0x0000000000288947 */ /* 0x006fea0003800000 */
[----:B------:R-:W0:Y:S02]  /*0850*/  LDC R13, c[0x0][0x634] ;  /* 0x00018d00ff0d7b82 */ /* 0x000e240000000800 */
[----:B0-----:R-:W-:-:S05]  /*0860*/  IADD3 R13, P0, R8, R13, RZ ;  /* 0x0000000d080d7210 */ /* 0x001fca0007f1e0ff */
[----:B------:R-:W-:-:S04]  /*0870*/  IMAD.X R15, RZ, RZ, R9, P0 ;  /* 0x000000ffff0f7224 */ /* 0x000fc800000e0609 */
[----:B------:R-:W-:-:S04]  /*0880*/  IMAD.WIDE.U32 R6, R15, R16, RZ ;  /* 0x000000100f067225 */ /* 0x000fc800078e00ff */
[----:B------:R-:W-:-:S04]  /*0890*/  IMAD.WIDE.U32 R10, P0, R13, R17, R6 ;  /* 0x000000110d0a7225 */ /* 0x000fc80007800006 */
[----:B------:R-:W-:-:S04]  /*08a0*/  IMAD.WIDE.U32 R6, R13, R16, RZ ;  /* 0x000000100d067225 */ /* 0x000fc800078e00ff */
[----:B------:R-:W-:Y:S01]  /*08b0*/  IMAD.X R13, RZ, RZ, RZ, P0 ;  /* 0x000000ffff0d7224 */ /* 0x000fe200000e06ff */
[----:B------:R-:W-:Y:S01]  /*08c0*/  IADD3 RZ, P0, R7, R10, RZ ;  /* 0x0000000a07ff7210 */ /* 0x000fe20007f1e0ff */
[----:B------:R-:W-:-:S04]  /*08d0*/  IMAD.MOV.U32 R12, RZ, RZ, R11 ;  /* 0x000000ffff0c7224 */ /* 0x000fc800078e000b */
[----:B------:R-:W-:-:S08]  /*08e0*/  IMAD.WIDE.U32.X R6, R15, R17, R12, P0 ;  /* 0x000000110f067225 */ /* 0x000fd000000e040c */
.L_x_6:
[-CC-:B------:R-:W-:Y:S01]  /*08f0*/  SHF.R.U64 R31, R6, R2.reuse, R7.reuse ;  /* 0x00000002061f7219 */ /* 0x180fe20000001207 */
[----:B------:R-:W0:Y:S01]  /*0900*/  LDC R12, c[0x0][0x618] ;  /* 0x00018600ff0c7b82 */ /* 0x000e220000000800 */
[----:B------:R-:W-:Y:S01]  /*0910*/  SHF.R.U32.HI R5, RZ, R2, R7 ;  /* 0x00000002ff057219 */ /* 0x000fe20000011607 */
[----:B------:R-:W-:Y:S01]  /*0920*/  ULDC UR4, c[0x0][0x150] ;  /* 0x0000540000047ab9 */ /* 0x000fe20000000800 */
[----:B------:R-:W-:Y:S02]  /*0930*/  IADD3 R11, P0, RZ, -R31, RZ ;  /* 0x8000001fff0b7210 */ /* 0x000fe40007f1e0ff */
[----:B------:R-:W-:-:S03]  /*0940*/  I2FP.F32.U32 R2, R4 ;  /* 0x0000000400027245 */ /* 0x000fc60000201000 */
[----:B------:R-:W1:Y:S01]  /*0950*/  LDC.64 R24, c[0x0][0x640] ;  /* 0x00019000ff187b82 */ /* 0x000e620000000a00 */
[----:B------:R-:W-:Y:S02]  /*0960*/  IMAD.X R13, RZ, RZ, ~R5, P0 ;  /* 0x000000ffff0d7224 */ /* 0x000fe400000e0e05 */
[----:B------:R-:W-:Y:S01]  /*0970*/  FMUL R2, R2, UR4 ;  /* 0x0000000402027c20 */ /* 0x000fe20008400000 */
[----:B------:R-:W-:Y:S01]  /*0980*/  IMAD.WIDE.U32 R6, R11, R18, R8 ;  /* 0x000000120b067225 */ /* 0x000fe200078e0008 */
[----:B------:R-:W-:-:S03]  /*0990*/  ULDC UR4, c[0x0][0x154] ;  /* 0x0000550000047ab9 */ /* 0x000fc60000000800 */
[----:B------:R-:W-:Y:S01]  /*09a0*/  IMAD R10, R13, R18, RZ ;  /* 0x000000120d0a7224 */ /* 0x000fe200078e02ff */
[----:B------:R-:W2:Y:S01]  /*09b0*/  LDC R5, c[0x0][0x144] ;  /* 0x00005100ff057b82 */ /* 0x000ea20000000800 */
[----:B------:R-:W3:Y:S02]  /*09c0*/  F2I.U32.TRUNC.NTZ R2, R2 ;  /* 0x0000000200027305 */ /* 0x000ee4000020f000 */
[----:B------:R-:W-:-:S04]  /*09d0*/  IMAD R11, R11, R19, R10 ;  /* 0x000000130b0b7224 */ /* 0x000fc800078e020a */
[----:B------:R-:W-:Y:S01]  /*09e0*/  IMAD.IADD R7, R7, 0x1, R11 ;  /* 0x0000000107077824 */ /* 0x000fe200078e020b */
[----:B------:R-:W4:Y:S01]  /*09f0*/  LDC R14, c[0x0][0x608] ;  /* 0x00018200ff0e7b82 */ /* 0x000f220000000800 */
[----:B------:R-:W-:-:S03]  /*0a00*/  IMAD.MOV.U32 R11, RZ, RZ, -0x1 ;  /* 0xffffffffff0b7424 */ /* 0x000fc600078e00ff */
[-CC-:B0-----:R-:W-:Y:S02]  /*0a10*/  SHF.R.U64 R18, R6, R12.reuse, R7.reuse ;  /* 0x0000000c06127219 */ /* 0x181fe40000001207 */
[----:B------:R-:W-:Y:S02]  /*0a20*/  I2FP.F32.U32 R6, R3 ;  /* 0x0000000300067245 */ /* 0x000fe40000201000 */
[----:B------:R-:W0:Y:S01]  /*0a30*/  LDC R22, c[0x0][0x658] ;  /* 0x00019600ff167b82 */ /* 0x000e220000000800 */
[----:B-1----:R-:W-:Y:S01]  /*0a40*/  ISETP.NE.U32.AND P0, PT, R24, RZ, PT ;  /* 0x000000ff1800720c */ /* 0x002fe20003f05070 */
[----:B---3--:R-:W-:Y:S01]  /*0a50*/  IMAD.MOV R10, RZ, RZ, -R2 ;  /* 0x000000ffff0a7224 */ /* 0x008fe200078e0a02 */
[----:B------:R-:W-:Y:S01]  /*0a60*/  SHF.R.U32.HI R7, RZ, R12, R7 ;  /* 0x0000000cff077219 */ /* 0x000fe20000011607 */
[----:B------:R-:W-:Y:S01]  /*0a70*/  FMUL R6, R6, UR4 ;  /* 0x0000000406067c20 */ /* 0x000fe20008400000 */
[----:B------:R-:W-:-:S03]  /*0a80*/  ISETP.NE.AND.EX P0, PT, R25, RZ, PT, P0 ;  /* 0x000000ff1900720c */ /* 0x000fc60003f05300 */
[----:B------:R-:W1:Y:S01]  /*0a90*/  LDC R16, c[0x0][0x148] ;  /* 0x00005200ff107b82 */ /* 0x000e620000000800 */
[----:B--2---:R-:W-:-:S07]  /*0aa0*/  IMAD R2, R5, R10, R4 ;  /* 0x0000000a05027224 */ /* 0x004fce00078e0204 */
[----:B------:R-:W2:Y:S01]  /*0ab0*/  LDC R20, c[0x0][0x600] ;  /* 0x00018000ff147b82 */ /* 0x000ea20000000800 */
[-CC-:B----4-:R-:W-:Y:S02]  /*0ac0*/  SHF.R.U64 R26, R18, R14.reuse, R7.reuse ;  /* 0x0000000e121a7219 */ /* 0x190fe40000001207 */
[----:B------:R-:W-:Y:S01]  /*0ad0*/  SHF.R.U32.HI R5, RZ, R14, R7 ;  /* 0x0000000eff057219 */ /* 0x000fe20000011607 */
[----:B------:R-:W-:Y:S01]  /*0ae0*/  IMAD.MOV.U32 R7, RZ, RZ, 0x1 ;  /* 0x00000001ff077424 */ /* 0x000fe200078e00ff */
[----:B------:R3:W4:Y:S03]  /*0af0*/  F2I.U32.TRUNC.NTZ R14, R6 ;  /* 0x00000006000e7305 */ /* 0x000726000020f000 */
[----:B------:R-:W1:Y:S01]  /*0b00*/  LDC R17, c[0x0][0x648] ;  /* 0x00019200ff117b82 */ /* 0x000e620000000800 */
[-C--:B0-----:R-:W-:Y:S02]  /*0b10*/  SHF.L.U32 R4, R11, R22.reuse, RZ ;  /* 0x000000160b047219 */ /* 0x081fe400000006ff */
[----:B------:R-:W-:-:S02]  /*0b20*/  SHF.R.U64 R30, R26, R22, R5 ;  /* 0x000000161a1e7219 */ /* 0x000fc40000001205 */
[----:B------:R-:W-:Y:S02]  /*0b30*/  LOP3.LUT R13, RZ, R4, RZ, 0x33, !PT ;  /* 0x00000004ff0d7212 */ /* 0x000fe400078e33ff */
[-C--:B------:R-:W-:Y:S01]  /*0b40*/  SHF.R.U32.HI R5, RZ, R22.reuse, R5 ;  /* 0x00000016ff057219 */ /* 0x080fe20000011605 */
[----:B------:R-:W0:Y:S01]  /*0b50*/  LDC R19, c[0x0][0x638] ;  /* 0x00018e00ff137b82 */ /* 0x000e220000000800 */
[----:B------:R-:W-:Y:S01]  /*0b60*/  SHF.L.U32 R12, R7, R22, RZ ;  /* 0x00000016070c7219 */ /* 0x000fe200000006ff */
[----:B------:R-:W-:-:S06]  /*0b70*/  IMAD.MOV.U32 R4, RZ, RZ, R30 ;  /* 0x000000ffff047224 */ /* 0x000fcc00078e001e */
[----:B------:R-:W0:Y:S01]  /*0b80*/  LDC R21, c[0x0][0x610] ;  /* 0x00018400ff157b82 */ /* 0x000e220000000800 */
[----:B---34-:R-:W-:Y:S05]  /*0b90*/  @!P0 BRA `(.L_x_7) ;  /* 0x0000000000288947 */ /* 0x018fea0003800000 */
[----:B------:R-:W3:Y:S02]  /*0ba0*/  LDC R11, c[0x0][0x64c] ;  /* 0x00019300ff0b7b82 */ /* 0x000ee40000000800 */
[----:B---3--:R-:W-:-:S05]  /*0bb0*/  IADD3 R11, P0, R30, R11, RZ ;  /* 0x0000000b1e0b7210 */ /* 0x008fca0007f1e0ff */
        /* <DEDUP_REMOVED lines=8> */
.L_x_7:
[----:B-1----:R-:W-:Y:S01]  /*0c40*/  SHF.R.U64 R4, R4, R17, R5 ;  /* 0x0000001104047219 */ /* 0x002fe20000001205 */
[----:B--2---:R-:W-:Y:S01]  /*0c50*/  VIADD R5, R20, 0xffffffff ;  /* 0xffffffff14057836 */ /* 0x004fe20000000000 */
[----:B------:R-:W-:Y:S01]  /*0c60*/  LOP3.LUT R13, R26, R13, RZ, 0xc0, !PT ;  /* 0x0000000d1a0d7212 */ /* 0x000fe200078ec0ff */
[----:B------:R-:W-:Y:S02]  /*0c70*/  IMAD.MOV R14, RZ, RZ, -R14 ;  /* 0x000000ffff0e7224 */ /* 0x000fe400078e0a0e */
[----:B------:R-:W-:Y:S01]  /*0c80*/  IMAD.MOV R6, RZ, RZ, -R4 ;  /* 0x000000ffff067224 */ /* 0x000fe200078e0a04 */
[----:B------:R-:W-:Y:S01]  /*0c90*/  LOP3.LUT R5, R18, R5, RZ, 0xc0, !PT ;  /* 0x0000000512057212 */ /* 0x000fe200078ec0ff */
[----:B------:R-:W-:Y:S02]  /*0ca0*/  @P3 IMAD R2, R16, R14, R3 ;  /* 0x0000000e10023224 */ /* 0x000fe400078e0203 */
[----:B------:R-:W-:Y:S02]  /*0cb0*/  IMAD R13, R12, R4, R13 ;  /* 0x000000040c0d7224 */ /* 0x000fe400078e020d */
[----:B0-----:R-:W-:-:S02]  /*0cc0*/  IMAD R3, R6, R19, R30 ;  /* 0x0000001306037224 */ /* 0x001fc400078e021e */
[----:B------:R-:W-:Y:S02]  /*0cd0*/  IMAD R2, R13, R21, R2 ;  /* 0x000000150d027224 */ /* 0x000fe400078e0202 */
[----:B------:R-:W-:Y:S02]  /*0ce0*/  IMAD R3, R3, R20, R5 ;  /* 0x0000001403037224 */ /* 0x000fe400078e0205 */
[----:B------:R-:W-:-:S03]  /*0cf0*/  IMAD.MOV.U32 R6, RZ, RZ, 0x1 ;  /* 0x00000001ff067424 */ /* 0x000fc600078e00ff */
[----:B------:R-:W-:Y:S02]  /*0d00*/  SEL R7, R3, R2, !P3 ;  /* 0x0000000203077207 */ /* 0x000fe40005800000 */
[----:B------:R-:W-:-:S07]  /*0d10*/  SEL R12, R2, R3, !P3 ;  /* 0x00000003020c7207 */ /* 0x000fce0005800000 */
.L_x_5:
[----:B------:R-:W-:-:S08]  /*0d20*/  NOP ;  /* 0x0000000000007918 */ /* 0x000fd00000000000 */
[----:B------:R-:W0:Y:S02]  /*0d30*/  USETMAXREG.TRY_ALLOC.CTAPOOL UP0, 0xe8 ;  /* 0x000000e8000079c8 */ /* 0x000e240008000600 */
[----:B0-----:R-:W-:-:S13]  /*0d40*/  PLOP3.LUT P0, PT, PT, PT, UP0, 0x80, 0x0 ;  /* 0x000000000000781c */ /* 0x001fda0003f0f008 */
[----:B------:R-:W-:Y:S05]  /*0d50*/  @!P0 BRA `(.L_x_5) ;  /* 0xfffffffc00f08947 */ /* 0x000fea000383ffff */
[----:B------:R-:W-:Y:S01]  /*0d60*/  ULDC.64 UR4, c[0x0][0x598] ;  /* 0x0001660000047ab9 */ /* 0x000fe20000000a00 */
[----:B------:R-:W-:Y:S01]  /*0d70*/  ULDC.64 UR14, c[0x0][0x208] ;  /* 0x00008200000e7ab9 */ /* 0x000fe20000000a00 */
[----:B------:R-:W-:-:S04]  /*0d80*/  ISETP.NE.U32.AND P0, PT, RZ, UR4, PT ;  /* 0x00000004ff007c0c */ /* 0x000fc8000bf05070 */
[----:B------:R-:W-:-:S13]  /*0d90*/  ISETP.NE.AND.EX P0, PT, RZ, UR5, PT, P0 ;  /* 0x00000005ff007c0c */ /* 0x000fda000bf05300 */
[----:B------:R-:W-:Y:S05]  /*0da0*/  @!P0 BRA `(.L_x_8) ;  /* 0x00000000001c8947 */ /* 0x000fea0003800000 */
[----:B------:R-:W0:Y:S02]  /*0db0*/  LDC.64 R2, c[0x0][0x598] ;  /* 0x00016600ff027b82 */ /* 0x000e240000000a00 */
[----:B0-----:R-:W2:Y:S02]  /*0dc0*/  LDG.E.64 R2, desc[UR14][R2.64] ;  /* 0x0000000e02027981 */ /* 0x001ea4000c1e1b00 */
[----:B--2---:R-:W-:-:S04]  /*0dd0*/  ISETP.NE.U32.AND P0, PT, R2, RZ, PT ;  /* 0x000000ff0200720c */ /* 0x004fc80003f05070 */
[----:B------:R-:W-:-:S13]  /*0de0*/  ISETP.NE.AND.EX P0, PT, R3, RZ, PT, P0 ;  /* 0x000000ff0300720c */ /* 0x000fda0003f05300 */
[----:B------:R-:W-:Y:S05]  /*0df0*/  @!P0 BRA `(.L_x_8) ;  /* 0x0000000000088947 */ /* 0x000fea0003800000 */
[----:B------:R0:W5:Y:S01]  /*0e00*/  LD.E R2, desc[UR14][R2.64] ;  /* 0x0000000e02027980 */ /* 0x000162000c101900 */
[----:B------:R-:W-:Y:S05]  /*0e10*/  BRA `(.L_x_9) ;  /* 0x0000000000207947 */ /* 0x000fea0003800000 */
.L_x_8:
[----:B------:R-:W-:Y:S02]  /*0e20*/  ULDC.64 UR4, c[0x0][0x588] ;  /* 0x0001620000047ab9 */ /* 0x000fe40000000a00 */
[----:B------:R-:W-:-:S04]  /*0e30*/  ISETP.NE.U32.AND P0, PT, RZ, UR4, PT ;  /* 0x00000004ff007c0c */ /* 0x000fc8000bf05070 */
[----:B------:R-:W-:-:S13]  /*0e40*/  ISETP.NE.AND.EX P0, PT, RZ, UR5, PT, P0 ;  /* 0x00000005ff007c0c */ /* 0x000fda000bf05300 */
[----:B------:R-:W-:Y:S05]  /*0e50*/  @!P0 BRA `(.L_x_10) ;  /* 0x00000000000c8947 */ /* 0x000fea0003800000 */
[----:B------:R-:W0:Y:S02]  /*0e60*/  LDC.64 R2, c[0x0][0x588] ;  /* 0x00016200ff027b82 */ /* 0x000e240000000a00 */
[----:B0-----:R1:W5:Y:S01]  /*0e70*/  LDG.E R2, desc[UR14][R2.64] ;  /* 0x0000000e02027981 */ /* 0x001362000c1e1900 */
[----:B------:R-:W-:Y:S05]  /*0e80*/  BRA `(.L_x_9) ;  /* 0x0000000000047947 */ /* 0x000fea0003800000 */
.L_x_10:
[----:B------:R-:W2:Y:S02]  /*0e90*/  LDC R2, c[0x0][0x580] ;  /* 0x00016000ff027b82 */ /* 0x000ea40000000800 */
.L_x_9:
[----:B------:R-:W-:Y:S02]  /*0ea0*/  ULDC.64 UR4, c[0x0][0x5a0] ;  /* 0x0001680000047ab9 */ /* 0x000fe40000000a00 */
[----:B------:R-:W-:-:S04]  /*0eb0*/  ISETP.NE.U32.AND P0, PT, RZ, UR4, PT ;  /* 0x00000004ff007c0c */ /* 0x000fc8000bf05070 */
[----:B------:R-:W-:-:S13]  /*0ec0*/  ISETP.NE.AND.EX P0, PT, RZ, UR5, PT, P0 ;  /* 0x00000005ff007c0c */ /* 0x000fda000bf05300 */
[----:B------:R-:W-:Y:S05]  /*0ed0*/  @!P0 BRA `(.L_x_11) ;  /* 0x00000000001c8947 */ /* 0x000fea0003800000 */
[----:B------:R-:W3:Y:S02]  /*0ee0*/  LDC.64 R4, c[0x0][0x5a0] ;  /* 0x00016800ff047b82 */ /* 0x000ee40000000a00 */
[----:B---3--:R-:W3:Y:S02]  /*0ef0*/  LDG.E.64 R4, desc[UR14][R4.64] ;  /* 0x0000000e04047981 */ /* 0x008ee4000c1e1b00 */
[----:B---3--:R-:W-:-:S04]  /*0f00*/  ISETP.NE.U32.AND P0, PT, R4, RZ, PT ;  /* 0x000000ff0400720c */ /* 0x008fc80003f05070 */
[----:B------:R-:W-:-:S13]  /*0f10*/  ISETP.NE.AND.EX P0, PT, R5, RZ, PT, P0 ;  /* 0x000000ff0500720c */ /* 0x000fda0003f05300 */
[----:B------:R-:W-:Y:S05]  /*0f20*/  @!P0 BRA `(.L_x_11) ;  /* 0x0000000000088947 */ /* 0x000fea0003800000 */
[----:B01----:R0:W5:Y:S01]  /*0f30*/  LD.E R3, desc[UR14][R4.64] ;  /* 0x0000000e04037980 */ /* 0x003162000c101900 */
[----:B------:R-:W-:Y:S05]  /*0f40*/  BRA `(.L_x_12) ;  /* 0x0000000000207947 */ /* 0x000fea0003800000 */
.L_x_11:
[----:B------:R-:W-:Y:S02]  /*0f50*/  ULDC.64 UR4, c[0x0][0x590] ;  /* 0x0001640000047ab9 */ /* 0x000fe40000000a00 */
[----:B------:R-:W-:-:S04]  /*0f60*/  ISETP.NE.U32.AND P0, PT, RZ, UR4, PT ;  /* 0x00000004ff007c0c */ /* 0x000fc8000bf05070 */
[----:B------:R-:W-:-:S13]  /*0f70*/  ISETP.NE.AND.EX P0, PT, RZ, UR5, PT, P0 ;  /* 0x00000005ff007c0c */ /* 0x000fda000bf05300 */
[----:B------:R-:W-:Y:S05]  /*0f80*/  @!P0 BRA `(.L_x_13) ;  /* 0x00000000000c8947 */ /* 0x000fea0003800000 */
[----:B------:R-:W0:Y:S02]  /*0f90*/  LDC.64 R4, c[0x0][0x590] ;  /* 0x00016400ff047b82 */ /* 0x000e240000000a00 */
[----:B01----:R1:W5:Y:S01]  /*0fa0*/  LDG.E R3, desc[UR14][R4.64] ;  /* 0x0000000e04037981 */ /* 0x003362000c1e1900 */
[----:B------:R-:W-:Y:S05]  /*0fb0*/  BRA `(.L_x_12) ;  /* 0x0000000000047947 */ /* 0x000fea0003800000 */
.L_x_13:
[----:B01----:R-:W3:Y:S02]  /*0fc0*/  LDC R3, c[0x0][0x584] ;  /* 0x00016100ff037b82 */ /* 0x003ee40000000800 */
.L_x_12:
[----:B------:R-:W-:-:S13]  /*0fd0*/  LOP3.LUT P0, RZ, R6, 0xff, RZ, 0xc0, !PT ;  /* 0x000000ff06ff7812 */ /* 0x000fda000780c0ff */
[----:B------:R-:W-:Y:S05]  /*0fe0*/  @!P0 EXIT ;  /* 0x000000000000894d */ /* 0x000fea0003800000 */
[----:B------:R-:W-:Y:S01]  /*0ff0*/  ULDC UR4, c[0x0][0x28c] ;  /* 0x0000a30000047ab9 */ /* 0x000fe20000000800 */
[----:B------:R-:W-:Y:S01]  /*1000*/  LOP3.LUT R54, R0, 0x1, RZ, 0xfc, !PT ;  /* 0x0000000100367812 */ /* 0x000fe200078efcff */
[----:B------:R-:W-:Y:S01]  /*1010*/  UIADD3 UR4, UR4, 0x1f, URZ ;  /* 0x0000001f04047890 */ /* 0x000fe2000fffe03f */
[----:B------:R-:W-:-:S03]  /*1020*/  ULDC.64 UR8, c[0x0][0x5c8] ;  /* 0x0001720000087ab9 */ /* 0x000fc60000000a00 */
[----:B------:R-:W-:Y:S02]  /*1030*/  USHF.R.S32.HI UR5, URZ, 0x1f, UR4 ;  /* 0x0000001f3f057899 */ /* 0x000fe40008011404 */
[----:B------:R-:W-:Y:S02]  /*1040*/  USHF.L.U64.HI UR9, UR8, 0x3, UR9 ;  /* 0x0000000308097899 */ /* 0x000fe40008010209 */
[----:B------:R-:W-:Y:S02]  /*1050*/  ULEA.HI UR5, UR5, UR4, URZ, 0x5 ;  /* 0x0000000405057291 */ /* 0x000fe4000f8f283f */
[----:B------:R-:W-:Y:S02]  /*1060*/  USHF.L.U32 UR10, UR8, 0x3, URZ ;  /* 0x00000003080a7899 */ /* 0x000fe4000800063f */
[----:B------:R-:W-:Y:S01]  /*1070*/  USHF.R.S32.HI UR11, URZ, 0x5, UR5 ;  /* 0x000000053f0b7899 */ /* 0x000fe20008011405 */
[----:B------:R-:W-:Y:S02]  /*1080*/  UMOV UR4, URZ ;  /* 0x0000003f00047c82 */ /* 0x000fe40008000000 */
[----:B------:R-:W-:-:S09]  /*1090*/  UMOV UR5, URZ ;  /* 0x0000003f00057c82 */ /* 0x000fd20008000000 */
.L_x_50:
[----:B01----:R-:W-:Y:S01]  /*10a0*/  LOP3.LUT R4, R28, 0x80, RZ, 0xc0, !PT ;  /* 0x000000801c047812 */ /* 0x003fe200078ec0ff */
[----:B------:R-:W0:Y:S01]  /*10b0*/  S2UR UR17, SR_CgaCtaId ;  /* 0x00000000001179c3 */ /* 0x000e220000008800 */
[----:B------:R-:W-:Y:S01]  /*10c0*/  UMOV UR16, 0x400 ;  /* 0x0000040000107882 */ /* 0x000fe20000000000 */
[----:B------:R-:W-:Y:S01]  /*10d0*/  UMOV UR6, URZ ;  /* 0x0000003f00067c82 */ /* 0x000fe20008000000 */
[----:B------:R-:W-:Y:S01]  /*10e0*/  SHF.R.U32.HI R4, RZ, 0x7, R4 ;  /* 0x00000007ff047819 */ /* 0x000fe20000011604 */
[----:B------:R-:W-:Y:S01]  /*10f0*/  UMOV UR7, URZ ;  /* 0x0000003f00077c82 */ /* 0x000fe20008000000 */
[----:B------:R-:W-:Y:S01]  /*1100*/  UMOV UR20, UR5 ;  /* 0x0000000500147c82 */ /* 0x000fe20008000000 */
[----:B-----5:R-:W-:Y:S01]  /*1110*/  CS2R R10, SRZ ;  /* 0x00000000000a7805 */ /* 0x020fe2000001ff00 */
[----:B------:R-:W-:Y:S01]  /*1120*/  IMAD.MOV.U32 R13, RZ, RZ, RZ ;  /* 0x000000ffff0d7224 */ /* 0x000fe200078e00ff */
[----:B------:R-:W1:Y:S01]  /*1130*/  LDC R5, c[0x0][0x28c] ;  /* 0x0000a300ff057b82 */ /* 0x000e620000000800 */
[----:B------:R-:W4:Y:S01]  /*1140*/  SHFL.IDX PT, R4, R4, RZ, 0x1f ;  /* 0x00001fff04047589 */ /* 0x000f2200000e0000 */
[----:B------:R-:W-:Y:S01]  /*1150*/  IMAD.MOV.U32 R21, RZ, RZ, RZ ;  /* 0x000000ffff157224 */ /* 0x000fe200078e00ff */
[----:B------:R-:W-:Y:S01]  /*1160*/  CS2R R24, SRZ ;  /* 0x0000000000187805 */ /* 0x000fe2000001ff00 */
        /* <DEDUP_REMOVED lines=8> */
[----:B------:R-:W-:Y:S01]  /*11f0*/  IMAD.U32 R14, RZ, RZ, UR4 ;  /* 0x00000004ff0e7e24 */ /* 0x000fe2000f8e00ff */
[----:B------:R-:W-:-:S02]  /*1200*/  CS2R R34, SRZ ;  /* 0x0000000000227805 */ /* 0x000fc4000001ff00 */
[----:B------:R-:W-:Y:S02]  /*1210*/  CS2R R36, SRZ ;  /* 0x0000000000247805 */ /* 0x000fe4000001ff00 */
[----:B------:R-:W-:Y:S02]  /*1220*/  CS2R R38, SRZ ;  /* 0x0000000000267805 */ /* 0x000fe4000001ff00 */
[----:B------:R-:W-:Y:S02]  /*1230*/  CS2R R40, SRZ ;  /* 0x0000000000287805 */ /* 0x000fe4000001ff00 */
[----:B------:R-:W-:Y:S02]  /*1240*/  CS2R R42, SRZ ;  /* 0x00000000002a7805 */ /* 0x000fe4000001ff00 */
[----:B------:R-:W-:Y:S02]  /*1250*/  CS2R R44, SRZ ;  /* 0x00000000002c7805 */ /* 0x000fe4000001ff00 */
[----:B------:R-:W-:-:S02]  /*1260*/  CS2R R46, SRZ ;  /* 0x00000000002e7805 */ /* 0x000fc4000001ff00 */
[----:B-1----:R-:W-:Y:S02]  /*1270*/  ISETP.GE.AND P0, PT, R5, 0x1, PT ;  /* 0x000000010500780c */ /* 0x002fe40003f06270 */
[----:B----4-:R-:W-:-:S13]  /*1280*/  R2UR UR8, R4 ;  /* 0x00000000040872ca */ /* 0x010fda00000e0000 */
[----:B------:R-:W-:-:S04]  /*1290*/  ULEA.HI UR12, UR8, UR8, URZ, 0x1 ;  /* 0x00000008080c7291 */ /* 0x000fc8000f8f083f */
[----:B------:R-:W-:Y:S02]  /*12a0*/  ULOP3.LUT UR13, UR12, 0x1ffffe, URZ, 0xc0, !UPT ;  /* 0x001ffffe0c0d7892 */ /* 0x000fe4000f8ec03f */
[----:B0-----:R-:W-:Y:S02]  /*12b0*/  ULEA UR12, UR17, UR16, 0x18 ;  /* 0x00000010110c7291 */ /* 0x001fe4000f8ec03f */
[----:B------:R-:W-:-:S03]  /*12c0*/  UIADD3 UR13, UR8, -UR13, URZ ;  /* 0x8000000d080d7290 */ /* 0x000fc6000fffe03f */
[----:B------:R-:W-:Y:S01]  /*12d0*/  UMOV UR8, URZ ;  /* 0x0000003f00087c82 */ /* 0x000fe20008000000 */
[----:B------:R-:W-:-:S04]  /*12e0*/  ULEA UR13, UR13, UR12, 0xb ;  /* 0x0000000c0d0d7291 */ /* 0x000fc8000f8e583f */
[----:B------:R-:W-:-:S04]  /*12f0*/  UIADD3 UR13, UR13, 0x180, URZ ;  /* 0x000001800d0d7890 */ /* 0x000fc8000fffe03f */
[----:B------:R-:W-:-:S04]  /*1300*/  USHF.R.U32.HI UR13, URZ, 0x4, UR13 ;  /* 0x000000043f0d7899 */ /* 0x000fc8000801160d */
[----:B------:R-:W-:-:S04]  /*1310*/  ULOP3.LUT UR13, UR13, 0x3fff, URZ, 0xc0, !UPT ;  /* 0x00003fff0d0d7892 */ /* 0x000fc8000f8ec03f */
[----:B------:R-:W-:Y:S01]  /*1320*/  ULOP3.LUT UR13, UR13, 0x10000, URZ, 0xfc, !UPT ;  /* 0x000100000d0d7892 */ /* 0x000fe2000f8efc3f */
[----:B------:R-:W-:Y:S11]  /*1330*/  @!P0 BRA `(.L_x_14) ;  /* 0x0000000400348947 */ /* 0x000ff60003800000 */
[----:B------:R-:W-:-:S13]  /*1340*/  ISETP.NE.AND P1, PT, R54, 0x3, PT ;  /* 0x000000033600780c */ /* 0x000fda0003f25270 */
[----:B------:R-:W-:Y:S05]  /*1350*/  @!P1 BRA `(.L_x_15) ;  /* 0x0000000000049947 */ /* 0x000fea0003800000 */
[----:B------:R-:W-:Y:S01]  /*1360*/  BPT.TRAP 0x1 ;  /* 0x000000040000795c */ /* 0x000fe20000300000 */
.L_x_15:
[----:B------:R-:W-:Y:S01]  /*1370*/  ULEA UR6, UR5, UR12, 0x3 ;  /* 0x0000000c05067291 */ /* 0x000fe2000f8e183f */
[----:B------:R-:W-:-:S05]  /*1380*/  IMAD.U32 R4, RZ, RZ, UR4 ;  /* 0x00000004ff047e24 */ /* 0x000fca000f8e00ff */
[----:B------:R-:W-:-:S04]  /*1390*/  SHF.L.U32 R4, R4, 0x1f, RZ ;  /* 0x0000001f04047819 */ /* 0x000fc800000006ff */
[----:B------:R0:W1:Y:S01]  /*13a0*/  SYNCS.PHASECHK.TRANS64.TRYWAIT P0, [UR6], R4 ;  /* 0x00000004ff0075a7 */ /* 0x0000620008000146 */
[----:B------:R-:W-:Y:S05]  /*13b0*/  @!P1 BRA `(.L_x_16) ;  /* 0x0000000000049947 */ /* 0x000fea0003800000 */
[----:B------:R-:W-:Y:S01]  /*13c0*/  BPT.TRAP 0x1 ;  /* 0x000000040000795c */ /* 0x000fe20000300000 */
.L_x_16:
[----:B-1----:R-:W-:Y:S05]  /*13d0*/  @P0 BRA `(.L_x_17) ;  /* 0x0000000000080947 */ /* 0x002fea0003800000 */
[----:B------:R-:W1:Y:S02]  /*13e0*/  SYNCS.PHASECHK.TRANS64.TRYWAIT P0, [UR6], R4 ;  /* 0x00000004ff0075a7 */ /* 0x000e640008000146 */
[----:B-1----:R-:W-:Y:S05]  /*13f0*/  @!P0 BRA `(.L_x_18) ;  /* 0x00000050004c8947 */ /* 0x002fea0003800000 */
.L_x_17:
[----:B------:R-:W-:Y:S01]  /*1400*/  UIADD3 UR6, UR12, 0x34180, URZ ;  /* 0x000341800c067890 */ /* 0x000fe2000fffe03f */
[----:B------:R-:W-:Y:S01]  /*1410*/  WARPGROUP.ARRIVE ;  /* 0x00000000000079c5 */ /* 0x000fe20000000000 */
[----:B------:R-:W-:Y:S01]  /*1420*/  UMOV UR17, 0xc0000010 ;  /* 0xc000001000117882 */ /* 0x000fe20000000000 */
[----:B------:R-:W-:Y:S01]  /*1430*/  UMOV UR19, 0xc0000000 ;  /* 0xc000000000137882 */ /* 0x000fe20000000000 */
[----:B------:R-:W-:Y:S01]  /*1440*/  USHF.R.U32.HI UR6, URZ, 0x4, UR6 ;  /* 0x000000043f067899 */ /* 0x000fe20008011606 */
[----:B------:R-:W-:Y:S01]  /*1450*/  CS2R R10, SRZ ;  /* 0x00000000000a7805 */ /* 0x000fe2000001ff00 */
[----:B------:R-:W-:Y:S01]  /*1460*/  ULDC UR21, c[0x0][0x50c] ;  /* 0x0001430000157ab9 */ /* 0x000fe20000000800 */
[----:B------:R-:W-:Y:S01]  /*1470*/  IMAD.MOV.U32 R13, RZ, RZ, RZ ;  /* 0x000000ffff0d7224 */ /* 0x000fe200078e00ff */
[----:B------:R-:W-:Y:S01]  /*1480*/  ULOP3.LUT UR7, UR6, 0x3fff, URZ, 0xc0, !UPT ;  /* 0x00003fff06077892 */ /* 0x000fe2000f8ec03f */
[----:B------:R-:W-:Y:S01]  /*1490*/  IMAD.MOV.U32 R21, RZ, RZ, RZ ;  /* 0x000000ffff157224 */ /* 0x000fe200078e00ff */
[----:B------:R-:W-:Y:S01]  /*14a0*/  UISETP.NE.AND UP0, UPT, UR21, 0x1, UPT ;  /* 0x000000011500788c */ /* 0x000fe2000bf05270 */
[----:B------:R-:W-:Y:S01]  /*14b0*/  IMAD.MOV.U32 R17, RZ, RZ, RZ ;  /* 0x000000ffff117224 */ /* 0x000fe200078e00ff */
[----:B------:R-:W-:Y:S01]  /*14c0*/  ULOP3.LUT UR18, UR7, 0x10000, URZ, 0xfc, !UPT ;  /* 0x0001000007127892 */ /* 0x000fe2000f8efc3f */
[----:B------:R-:W-:Y:S01]  /*14d0*/  IMAD.MOV.U32 R23, RZ, RZ, RZ ;  /* 0x000000ffff177224 */ /* 0x000fe200078e00ff */
[----:B------:R-:W-:Y:S01]  /*14e0*/  ULEA UR7, UR5, UR13, 0xa ;  /* 0x0000000d05077291 */ /* 0x000fe2000f8e503f */
[----:B------:R-:W-:Y:S01]  /*14f0*/  CS2R R24, SRZ ;  /* 0x0000000000187805 */ /* 0x000fe2000001ff00 */
[----:B------:R-:W-:Y:S01]  /*1500*/  ULEA UR18, UR5, UR18, 0x4 ;  /* 0x0000001205127291 */ /* 0x000fe2000f8e203f */
[----:B------:R-:W-:Y:S01]  /*1510*/  IMAD.MOV.U32 R26, RZ, RZ, RZ ;  /* 0x000000ffff1a7224 */ /* 0x000fe200078e00ff */
[----:B------:R-:W-:Y:S01]  /*1520*/  UIADD3 UR8, UR7, 0x100, URZ ;  /* 0x0000010007087890 */ /* 0x000fe2000fffe03f */
[----:B------:R-:W-:Y:S01]  /*1530*/  IMAD.MOV.U32 R29, RZ, RZ, RZ ;  /* 0x000000ffff1d7224 */ /* 0x000fe200078e00ff */
[----:B------:R-:W-:Y:S01]  /*1540*/  UIADD3 UR20, UR7, 0x200, URZ ;  /* 0x0000020007147890 */ /* 0x000fe2000fffe03f */
[----:B------:R-:W-:Y:S01]  /*1550*/  CS2R R48, SRZ ;  /* 0x0000000000307805 */ /* 0x000fe2000001ff00 */
[----:B------:R-:W-:Y:S01]  /*1560*/  UMOV UR16, UR7 ;  /* 0x0000000700107c82 */ /* 0x000fe20008000000 */
[----:B------:R-:W-:Y:S01]  /*1570*/  UIADD3 UR7, UR7, 0x300, URZ ;  /* 0x0000030007077890 */ /* 0x000fe2000fffe03f */
[----:B------:R-:W-:Y:S01]  /*1580*/  CS2R R50, SRZ ;  /* 0x0000000000327805 */ /* 0x000fe2000001ff00 */
[----:B------:R-:W-:Y:S01]  /*1590*/  QGMMA.64x8x32.F32.E4M3.E4M3 R32, gdesc[UR16], RZ, !UPT ;  /* 0x00000000102079f3 */ /* 0x000fe2000c7008ff */
[----:B------:R-:W-:Y:S01]  /*15a0*/  UMOV UR16, UR8 ;  /* 0x0000000800107c82 */ /* 0x000fe20008000000 */
[----:B------:R-:W-:Y:S01]  /*15b0*/  UMOV UR17, 0xc0000010 ;  /* 0xc000001000117882 */ /* 0x000fe20000000000 */
[----:B------:R-:W-:Y:S01]  /*15c0*/  UMOV UR6, 0x1 ;  /* 0x0000000100067882 */ /* 0x000fe20000000000 */
[----:B------:R-:W-:Y:S01]  /*15d0*/  QGMMA.64x8x32.F32.E4M3.E4M3 R36, gdesc[UR16], RZ, !UPT ;  /* 0x00000000102479f3 */ /* 0x000fe2000c7008ff */
[----:B------:R-:W-:Y:S01]  /*15e0*/  UMOV UR16, UR20 ;  /* 0x0000001400107c82 */ /* 0x000fe20008000000 */
[----:B------:R-:W-:Y:S01]  /*15f0*/  UMOV UR17, 0xc0000010 ;  /* 0xc000001000117882 */ /* 0x000fe20000000000 */
[----:B------:R-:W-:Y:S01]  /*1600*/  CS2R R52, SRZ ;  /* 0x0000000000347805 */ /* 0x000fe2000001ff00 */
[----:B------:R-:W-:Y:S01]  /*1610*/  QGMMA.64x8x32.F32.E4M3.E4M3 R40, gdesc[UR16], RZ, !UPT ;  /* 0x00000000102879f3 */ /* 0x000fe2000c7008ff */
[----:B------:R-:W-:Y:S01]  /*1620*/  UMOV UR16, UR7 ;  /* 0x0000000700107c82 */ /* 0x000fe20008000000 */
[----:B------:R-:W-:Y:S01]  /*1630*/  USEL UR7, URZ, 0x1, UP0 ;  /* 0x000000013f077887 */ /* 0x000fe20008000000 */
[----:B------:R-:W-:-:S02]  /*1640*/  UMOV UR17, 0xc0000010 ;  /* 0xc000001000117882 */ /* 0x000fc40000000000 */
[----:B------:R-:W-:Y:S03]  /*1650*/  QGMMA.64x8x32.F32.E4M3.E4M3 R44, gdesc[UR16], RZ, !UPT, gsb0 ;  /* 0x00000000102c79f3 */ /* 0x000fe6000c0008ff */
[----:B------:R-:W-:-:S13]  /*1660*/  ISETP.NE.AND P0, PT, RZ, UR7, PT ;  /* 0x00000007ff007c0c */ /* 0x000fda000bf05270 */
[----:B------:R-:W-:Y:S05]  /*1670*/  @!P0 BRA `(.L_x_19) ;  /* 0x0000000000488947 */ /* 0x000fea0003800000 */
[----:B------:R-:W-:Y:S02]  /*1680*/  WARPGROUP.DEPBAR.LE gsb0, 0x0 ;  /* 0x00008000000079c5 */ /* 0x000fe40000010000 */
[----:B------:R-:W-:-:S01]  /*1690*/  FADD R53, RZ, R32 ;  /* 0x00000020ff357221 */ /* 0x000fc20000000000 */
[----:B------:R-:W-:Y:S01]  /*16a0*/  FADD R52, RZ, R33 ;  /* 0x00000021ff347221 */ /* 0x000fe20000000000 */
        /* <DEDUP_REMOVED lines=14> */
[----:B------:R-:W-:-:S06]  /*1790*/  UMOV UR6, URZ ;  /* 0x0000003f00067c82 */ /* 0x000fcc0008000000 */
.L_x_19:
[----:B------:R-:W-:-:S04]  /*17a0*/  UIADD3 UR20, UR5, 0x1, URZ ;  /* 0x0000000105147890 */ /* 0x000fc8000fffe03f */
[----:B------:R-:W-:-:S04]  /*17b0*/  UISETP.NE.AND UP0, UPT, UR20, 0xd, UPT ;  /* 0x0000000d1400788c */ /* 0x000fc8000bf05270 */
[----:B------:R-:W-:Y:S02]  /*17c0*/  USEL UR8, URZ, 0x1, UP0 ;  /* 0x000000013f087887 */ /* 0x000fe40008000000 */
[----:B------:R-:W-:Y:S02]  /*17d0*/  USEL UR20, UR20, URZ, UP0 ;  /* 0x0000003f14147287 */ /* 0x000fe40008000000 */
[----:B------:R-:W-:-:S06]  /*17e0*/  ULOP3.LUT UR8, UR4, UR8, URZ, 0x3c, !UPT ;  /* 0x0000000804087292 */ /* 0x000fcc000f8e3c3f */
[----:B------:R-:W-:Y:S01]  /*17f0*/  IMAD.U32 R14, RZ, RZ, UR8 ;  /* 0x00000008ff0e7e24 */ /* 0x000fe2000f8e00ff */
[----:B------:R-:W-:-:S06]  /*1800*/  UMOV UR8, 0x1 ;  /* 0x0000000100087882 */ /* 0x000fcc0000000000 */
.L_x_14:
[----:B------:R-:W-:-:S04]  /*1810*/  UISETP.LT.AND UP0, UPT, UR11, 0x1, UPT ;  /* 0x000000010b00788c */ /* 0x000fc8000bf01270 */
[----:B------:R-:W-:-:S04]  /*1820*/  USEL UR16, UR11, 0x1, UP0 ;  /* 0x000000010b107887 */ /* 0x000fc80008000000 */
[----:B------:R-:W-:-:S04]  /*1830*/  UIADD3 UR16, UR11, -UR16, URZ ;  /* 0x800000100b107290 */ /* 0x000fc8000fffe03f */
[----:B------:R-:W-:-:S06]  /*1840*/  UISETP.GE.AND UP0, UPT, UR16, 0x1, UPT ;  /* 0x000000011000788c */ /* 0x000fcc000bf06270 */
[----:B------:R-:W-:-:S13]  /*1850*/  PLOP3.LUT P0, PT, PT, PT, UP0, 0x80, 0x0 ;  /* 0x000000000000781c */ /* 0x000fda0003f0f008 */
[----:B------:R-:W-:Y:S05]  /*1860*/  @!P0 BRA `(.L_x_20) ;  /* 0x00000004005c8947 */ /* 0x000fea0003800000 */
[----:B01----:R-:W-:Y:S01]  /*1870*/  IMAD.U32 R4, RZ, RZ, UR16 ;  /* 0x00000010ff047e24 */ /* 0x003fe2000f8e00ff */
[----:B------:R-:W-:Y:S01]  /*1880*/  UMOV UR21, UR5 ;  /* 0x0000000500157c82 */ /* 0x000fe20008000000 */
[----:B------:R-:W-:-:S05]  /*1890*/  ULDC UR23, c[0x0][0x50c] ;  /* 0x0001430000177ab9 */ /* 0x000fca0000000800 */
.L_x_28:
[----:B------:R-:W-:-:S13]  /*18a0*/  ISETP.NE.AND P1, PT, R54, 0x3, PT ;  /* 0x000000033600780c */ /* 0x000fda0003f25270 */
[----:B01----:R-:W-:Y:S05]  /*18b0*/  @!P1 BRA `(.L_x_21) ;  /* 0x0000000000049947 */ /* 0x003fea0003800000 */
[----:B------:R-:W-:Y:S01]  /*18c0*/  BPT.TRAP 0x1 ;  /* 0x000000040000795c */ /* 0x000fe20000300000 */
.L_x_21:
[----:B------:R-:W0:Y:S01]  /*18d0*/  S2UR UR16, SR_CgaCtaId ;  /* 0x00000000001079c3 */ /* 0x000e220000008800 */
[----:B------:R-:W-:Y:S01]  /*18e0*/  UMOV UR12, 0x400 ;  /* 0x00000400000c7882 */ /* 0x000fe20000000000 */
[----:B------:R-:W-:Y:S01]  /*18f0*/  SHF.L.U32 R5, R14, 0x1f, RZ ;  /* 0x0000001f0e057819 */ /* 0x000fe200000006ff */
[----:B0-----:R-:W-:-:S04]  /*1900*/  ULEA UR12, UR16, UR12, 0x18 ;  /* 0x0000000c100c7291 */ /* 0x001fc8000f8ec03f */
[----:B------:R-:W-:-:S09]  /*1910*/  ULEA UR16, UR20, UR12, 0x3 ;  /* 0x0000000c14107291 */ /* 0x000fd2000f8e183f */
[----:B------:R0:W1:Y:S01]  /*1920*/  SYNCS.PHASECHK.TRANS64.TRYWAIT P0, [UR16], R5 ;  /* 0x00000005ff0075a7 */ /* 0x0000620008000150 */
[----:B------:R-:W-:Y:S05]  /*1930*/  @!P1 BRA `(.L_x_22) ;  /* 0x0000000000049947 */ /* 0x000fea0003800000 */
[----:B------:R-:W-:Y:S01]  /*1940*/  BPT.TRAP 0x1 ;  /* 0x000000040000795c */ /* 0x000fe20000300000 */
.L_x_22:
[----:B-1----:R-:W-:Y:S05]  /*1950*/  @P0 BRA `(.L_x_23) ;  /* 0x0000000000080947 */ /* 0x002fea0003800000 */
[----:B------:R-:W1:Y:S02]  /*1960*/  SYNCS.PHASECHK.TRANS64.TRYWAIT P0, [UR16], R5 ;  /* 0x00000005ff0075a7 */ /* 0x000e640008000150 */
[----:B-1----:R-:W-:Y:S05]  /*1970*/  @!P0 BRA `(.L_x_24) ;  /* 0x0000004c00048947 */ /* 0x002fea0003800000 */
.L_x_23:
[----:B------:R-:W-:Y:S01]  /*1980*/  UIADD3 UR16, UR12, 0x34180, URZ ;  /* 0x000341800c107890 */ /* 0x000fe2000fffe03f */
[----:B------:R-:W-:Y:S01]  /*1990*/  WARPGROUP.ARRIVE ;  /* 0x00000000000079c5 */ /* 0x000fe20000000000 */
[----:B------:R-:W-:Y:S02]  /*19a0*/  UISETP.NE.AND UP0, UPT, UR7, URZ, UPT ;  /* 0x0000003f0700728c */ /* 0x000fe4000bf05270 */
[----:B------:R-:W-:Y:S02]  /*19b0*/  USHF.R.U32.HI UR16, URZ, 0x4, UR16 ;  /* 0x000000043f107899 */ /* 0x000fe40008011610 */
[----:B------:R-:W-:Y:S02]  /*19c0*/  USEL UR8, UR8, URZ, !UP0 ;  /* 0x0000003f08087287 */ /* 0x000fe4000c000000 */
[----:B------:R-:W-:Y:S02]  /*19d0*/  ULOP3.LUT UR16, UR16, 0x3fff, URZ, 0xc0, !UPT ;  /* 0x00003fff10107892 */ /* 0x000fe4000f8ec03f */
[----:B------:R-:W-:-:S02]  /*19e0*/  UISETP.NE.U32.AND UP0, UPT, UR8, URZ, UPT ;  /* 0x0000003f0800728c */ /* 0x000fc4000bf05070 */
[----:B------:R-:W-:Y:S02]  /*19f0*/  ULOP3.LUT UR18, UR16, 0x10000, URZ, 0xfc, !UPT ;  /* 0x0001000010127892 */ /* 0x000fe4000f8efc3f */
[----:B------:R-:W-:Y:S02]  /*1a00*/  ULEA UR16, UR20, UR13, 0xa ;  /* 0x0000000d14107291 */ /* 0x000fe4000f8e503f */
[----:B------:R-:W-:Y:S02]  /*1a10*/  ULEA UR18, UR20, UR18, 0x4 ;  /* 0x0000001214127291 */ /* 0x000fe4000f8e203f */
[----:B------:R-:W-:Y:S02]  /*1a20*/  UIADD3 UR7, UR16, 0x100, URZ ;  /* 0x0000010010077890 */ /* 0x000fe4000fffe03f */
[----:B------:R-:W-:Y:S01]  /*1a30*/  UIADD3 UR8, UR16, 0x200, URZ ;  /* 0x0000020010087890 */ /* 0x000fe2000fffe03f */
[----:B------:R-:W-:Y:S01]  /*1a40*/  UMOV UR17, 0xc0000010 ;  /* 0xc000001000117882 */ /* 0x000fe20000000000 */
[----:B------:R-:W-:Y:S01]  /*1a50*/  UMOV UR19, 0xc0000000 ;  /* 0xc000000000137882 */ /* 0x000fe20000000000 */
[----:B------:R-:W-:-:S02]  /*1a60*/  UIADD3 UR22, UR16, 0x300, URZ ;  /* 0x0000030010167890 */ /* 0x000fc4000fffe03f */
[----:B------:R-:W-:Y:S01]  /*1a70*/  QGMMA.64x8x32.F32.E4M3.E4M3 R32, gdesc[UR16], R32, UP0 ;  /* 0x00000000102079f3 */ /* 0x000fe2000bf00820 */
[----:B------:R-:W-:Y:S01]  /*1a80*/  UMOV UR17, 0xc0000010 ;  /* 0xc000001000117882 */ /* 0x000fe20000000000 */
[----:B------:R-:W-:Y:S01]  /*1a90*/  UMOV UR16, UR7 ;  /* 0x0000000700107c82 */ /* 0x000fe20008000000 */
[----:B------:R-:W-:Y:S01]  /*1aa0*/  UIADD3 UR6, UR6, 0x1, URZ ;  /* 0x0000000106067890 */ /* 0x000fe2000fffe03f */
[----:B------:R-:W-:Y:S01]  /*1ab0*/  QGMMA.64x8x32.F32.E4M3.E4M3 R36, gdesc[UR16], R36, UP0 ;  /* 0x00000000102479f3 */ /* 0x000fe2000bf00824 */
[----:B------:R-:W-:Y:S01]  /*1ac0*/  UMOV UR16, UR8 ;  /* 0x0000000800107c82 */ /* 0x000fe20008000000 */
[----:B------:R-:W-:Y:S02]  /*1ad0*/  UMOV UR17, 0xc0000010 ;  /* 0xc000001000117882 */ /* 0x000fe40000000000 */
[----:B------:R-:W-:Y:S01]  /*1ae0*/  QGMMA.64x8x32.F32.E4M3.E4M3 R40, gdesc[UR16], R40, UP0 ;  /* 0x00000000102879f3 */ /* 0x000fe2000bf00828 */
[----:B------:R-:W-:Y:S01]  /*1af0*/  UMOV UR16, UR22 ;  /* 0x0000001600107c82 */ /* 0x000fe20008000000 */
[----:B------:R-:W-:-:S02]  /*1b00*/  UMOV UR17, 0xc0000010 ;  /* 0xc000001000117882 */ /* 0x000fc40000000000 */
[----:B------:R-:W-:Y:S01]  /*1b10*/  QGMMA.64x8x32.F32.E4M3.E4M3 R44, gdesc[UR16], R44, UP0, gsb0 ;  /* 0x00000000102c79f3 */ /* 0x000fe2000b80082c */
[----:B------:R-:W-:-:S04]  /*1b20*/  UISETP.NE.AND UP0, UPT, UR6, UR23, UPT ;  /* 0x000000170600728c */ /* 0x000fc8000bf05270 */
[----:B------:R-:W-:-:S06]  /*1b30*/  USEL UR7, URZ, 0x1, UP0 ;  /* 0x000000013f077887 */ /* 0x000fcc0008000000 */
[----:B------:R-:W-:Y:S01]  /*1b40*/  ISETP.NE.AND P0, PT, RZ, UR7, PT ;  /* 0x00000007ff007c0c */ /* 0x000fe2000bf05270 */
[----:B------:R-:W-:-:S12]  /*1b50*/  WARPGROUP.DEPBAR.LE gsb0, 0x1 ;  /* 0x00008000000079c5 */ /* 0x000fd80000010100 */
[----:B------:R-:W-:Y:S05]  /*1b60*/  @!P0 BRA `(.L_x_25) ;  /* 0x0000000000488947 */ /* 0x000fea0003800000 */
[----:B------:R-:W-:Y:S02]  /*1b70*/  WARPGROUP.DEPBAR.LE gsb0, 0x0 ;  /* 0x00008000000079c5 */ /* 0x000fe40000010000 */
[----:B------:R-:W-:-:S01]  /*1b80*/  FADD R53, R32, R53 ;  /* 0x0000003520357221 */ /* 0x000fc20000000000 */
[----:B------:R-:W-:Y:S01]  /*1b90*/  FADD R52, R33, R52 ;  /* 0x0000003421347221 */ /* 0x000fe20000000000 */
        /* <DEDUP_REMOVED lines=14> */
[----:B------:R-:W-:-:S06]  /*1c80*/  UMOV UR6, URZ ;  /* 0x0000003f00067c82 */ /* 0x000fcc0008000000 */
.L_x_25:
[----:B------:R-:W-:Y:S05]  /*1c90*/  @!P1 BRA `(.L_x_26) ;  /* 0x0000000000049947 */ /* 0x000fea0003800000 */
[----:B------:R-:W-:Y:S01]  /*1ca0*/  BPT.TRAP 0x1 ;  /* 0x000000040000795c */ /* 0x000fe20000300000 */
.L_x_26:
[----:B------:R-:W-:Y:S01]  /*1cb0*/  ULEA UR8, UR21, UR12, 0x3 ;  /* 0x0000000c15087291 */ /* 0x000fe2000f8e183f */
[----:B------:R-:W-:-:S03]  /*1cc0*/  ISETP.GT.U32.AND P0, PT, R0, 0x1, PT ;  /* 0x000000010000780c */ /* 0x000fc60003f04070 */
[----:B------:R-:W-:-:S04]  /*1cd0*/  UIADD3 UR8, UR8, 0x68, URZ ;  /* 0x0000006808087890 */ /* 0x000fc8000fffe03f */
[----:B------:R-:W-:-:S09]  /*1ce0*/  UPRMT UR8, URZ, 0x654, UR8 ;  /* 0x000006543f087896 */ /* 0x000fd20008000008 */
[----:B------:R-:W-:Y:S01]  /*1cf0*/  SYNCS.ARRIVE.TRANS64.RED.A1T0 RZ, [UR8], RZ ;  /* 0x000000ffffff79a7 */ /* 0x000fe20008100408 */
[----:B------:R-:W-:Y:S05]  /*1d00*/  @P0 BRA `(.L_x_27) ;  /* 0x0000000000040947 */ /* 0x000fea0003800000 */
[----:B------:R-:W-:Y:S01]  /*1d10*/  BPT.TRAP 0x1 ;  /* 0x000000040000795c */ /* 0x000fe20000300000 */
.L_x_27:
[----:B------:R-:W-:Y:S01]  /*1d20*/  UIADD3 UR20, UR20, 0x1, URZ ;  /* 0x0000000114147890 */ /* 0x000fe2000fffe03f */
[C---:B------:R-:W-:Y:S01]  /*1d30*/  ISETP.GT.AND P0, PT, R4.reuse, 0x1, PT ;  /* 0x000000010400780c */ /* 0x040fe20003f04270 */
[----:B------:R-:W-:Y:S01]  /*1d40*/  UIADD3 UR21, UR21, 0x1, URZ ;  /* 0x0000000115157890 */ /* 0x000fe2000fffe03f */
[----:B------:R-:W-:Y:S01]  /*1d50*/  VIADD R4, R4, 0xffffffff ;  /* 0xffffffff04047836 */ /* 0x000fe20000000000 */
[----:B------:R-:W-:Y:S02]  /*1d60*/  UISETP.NE.AND UP0, UPT, UR20, 0xd, UPT ;  /* 0x0000000d1400788c */ /* 0x000fe4000bf05270 */
[----:B------:R-:W-:Y:S02]  /*1d70*/  UISETP.NE.AND UP1, UPT, UR21, 0xd, UPT ;  /* 0x0000000d1500788c */ /* 0x000fe4000bf25270 */
[----:B------:R-:W-:Y:S02]  /*1d80*/  USEL UR8, URZ, 0x1, UP0 ;  /* 0x000000013f087887 */ /* 0x000fe40008000000 */
[----:B------:R-:W-:-:S02]  /*1d90*/  USEL UR20, UR20, URZ, UP0 ;  /* 0x0000003f14147287 */ /* 0x000fc40008000000 */
[----:B------:R-:W-:Y:S02]  /*1da0*/  USEL UR21, UR21, URZ, UP1 ;  /* 0x0000003f15157287 */ /* 0x000fe40008800000 */
[----:B------:R-:W-:Y:S01]  /*1db0*/  LOP3.LUT R14, R14, UR8, RZ, 0x3c, !PT ;  /* 0x000000080e0e7c12 */ /* 0x000fe2000f8e3cff */
[----:B------:R-:W-:Y:S01]  /*1dc0*/  UMOV UR8, 0x1 ;  /* 0x0000000100087882 */ /* 0x000fe20000000000 */
[----:B------:R-:W-:Y:S08]  /*1dd0*/  @P0 BRA `(.L_x_28) ;  /* 0xfffffff800b00947 */ /* 0x000ff0000383ffff */
.L_x_20:
[----:B------:R-:W-:Y:S01]  /*1de0*/  UISETP.NE.AND UP0, UPT, UR6, URZ, UPT ;  /* 0x0000003f0600728c */ /* 0x000fe2000bf05270 */
[----:B01----:R-:W0:Y:S03]  /*1df0*/  LDC R4, c[0x0][0x28c] ;  /* 0x0000a300ff047b82 */ /* 0x003e260000000800 */
[----:B------:R-:W-:-:S06]  /*1e00*/  USEL UR6, URZ, 0x1, !UP0 ;  /* 0x000000013f067887 */ /* 0x000fcc000c000000 */
[----:B------:R-:W-:Y:S02]  /*1e10*/  ISETP.NE.AND P0, PT, RZ, UR6, PT ;  /* 0x00000006ff007c0c */ /* 0x000fe4000bf05270 */
[----:B0-----:R-:W-:-:S11]  /*1e20*/  ISETP.GE.AND P1, PT, R4, 0x1, PT ;  /* 0x000000010400780c */ /* 0x001fd60003f26270 */
[----:B------:R-:W-:Y:S05]  /*1e30*/  @!P0 BRA `(.L_x_29) ;  /* 0x0000000000448947 */ /* 0x000fea0003800000 */
[----:B------:R-:W-:Y:S02]  /*1e40*/  WARPGROUP.DEPBAR.LE gsb0, 0x0 ;  /* 0x00008000000079c5 */ /* 0x000fe40000010000 */
[----:B------:R-:W-:Y:S01]  /*1e50*/  FADD R53, R32, R53 ;  /* 0x0000003520357221 */ /* 0x000fe20000000000 */
        /* <DEDUP_REMOVED lines=14> */
[----:B------:R-:W-:-:S07]  /*1f40*/  FADD R10, R10, R47 ;  /* 0x0000002f0a0a7221 */ /* 0x000fce0000000000 */
.L_x_29:
[----:B------:R-:W-:Y:S02]  /*1f50*/  WARPGROUP.DEPBAR.LE gsb0, 0x0 ;  /* 0x00008000000079c5 */ /* 0x000fe40000010000 */
[----:B------:R-:W-:Y:S05]  /*1f60*/  @!P1 BRA `(.L_x_30) ;  /* 0x0000000000409947 */ /* 0x000fea0003800000 */
[----:B------:R-:W-:-:S13]  /*1f70*/  ISETP.NE.AND P0, PT, R54, 0x3, PT ;  /* 0x000000033600780c */ /* 0x000fda0003f05270 */
[----:B------:R-:W-:Y:S05]  /*1f80*/  @!P0 BRA `(.L_x_31) ;  /* 0x0000000000048947 */ /* 0x000fea0003800000 */
[----:B------:R-:W-:Y:S01]  /*1f90*/  BPT.TRAP 0x1 ;  /* 0x000000040000795c */ /* 0x000fe20000300000 */
.L_x_31:
[----:B------:R-:W-:Y:S01]  /*1fa0*/  UISETP.LT.AND UP0, UPT, UR11, 0x1, UPT ;  /* 0x000000010b00788c */ /* 0x000fe2000bf01270 */
[----:B------:R-:W-:-:S03]  /*1fb0*/  ISETP.GT.U32.AND P0, PT, R0, 0x1, PT ;  /* 0x000000010000780c */ /* 0x000fc60003f04070 */
[----:B------:R-:W-:-:S04]  /*1fc0*/  USEL UR8, UR11, 0x1, UP0 ;  /* 0x000000010b087887 */ /* 0x000fc80008000000 */
[----:B------:R-:W-:-:S04]  /*1fd0*/  UIADD3 UR8, UR5, UR11, -UR8 ;  /* 0x0000000b05087290 */ /* 0x000fc8000fffe808 */
[----:B------:R-:W-:-:S04]  /*1fe0*/  UIMAD.WIDE.U32 UR6, UR8, 0x4ec4ec4f, URZ ;  /* 0x4ec4ec4f080678a5 */ /* 0x000fc8000f8e003f */
[----:B------:R-:W-:-:S04]  /*1ff0*/  USHF.R.U32.HI UR6, URZ, 0x2, UR7 ;  /* 0x000000023f067899 */ /* 0x000fc80008011607 */
[----:B------:R-:W-:-:S04]  /*2000*/  UIMAD UR8, UR6, -0xd, UR8 ;  /* 0xfffffff3060878a4 */ /* 0x000fc8000f8e0208 */
[----:B------:R-:W-:-:S04]  /*2010*/  ULEA UR8, UR8, UR12, 0x3 ;  /* 0x0000000c08087291 */ /* 0x000fc8000f8e183f */
[----:B------:R-:W-:-:S04]  /*2020*/  UIADD3 UR8, UR8, 0x68, URZ ;  /* 0x0000006808087890 */ /* 0x000fc8000fffe03f */
[----:B------:R-:W-:-:S09]  /*2030*/  UPRMT UR8, URZ, 0x654, UR8 ;  /* 0x000006543f087896 */ /* 0x000fd20008000008 */
[----:B------:R-:W-:Y:S01]  /*2040*/  SYNCS.ARRIVE.TRANS64.RED.A1T0 RZ, [UR8], RZ ;  /* 0x000000ffffff79a7 */ /* 0x000fe20008100408 */
[----:B------:R-:W-:Y:S05]  /*2050*/  @P0 BRA `(.L_x_30) ;  /* 0x0000000000040947 */ /* 0x000fea0003800000 */
[----:B------:R-:W-:Y:S01]  /*2060*/  BPT.TRAP 0x1 ;  /* 0x000000040000795c */ /* 0x000fe20000300000 */
.L_x_30:
[----:B------:R-:W0:Y:S01]  /*2070*/  LDC R20, c[0x0][0x288] ;  /* 0x0000a200ff147b82 */ /* 0x000e220000000800 */
[----:B------:R-:W-:Y:S01]  /*2080*/  IMAD.SHL.U32 R33, R7, 0x8, RZ ;  /* 0x0000000807217824 */ /* 0x000fe200078e00ff */
[--C-:B------:R-:W-:Y:S01]  /*2090*/  SHF.R.U32.HI R4, RZ, 0x2, R28.reuse ;  /* 0x00000002ff047819 */ /* 0x100fe2000001161c */
[C---:B------:R-:W-:Y:S01]  /*20a0*/  IMAD.SHL.U32 R18, R28.reuse, 0x2, RZ ;  /* 0x000000021c127824 */ /* 0x040fe200078e00ff */
[----:B------:R-:W-:Y:S01]  /*20b0*/  SHF.R.U32.HI R7, RZ, 0x7, R28 ;  /* 0x00000007ff077819 */ /* 0x000fe2000001161c */
[----:B------:R-:W-:Y:S01]  /*20c0*/  UISETP.GE.U32.AND UP1, UPT, UR11, 0xd, UPT ;  /* 0x0000000d0b00788c */ /* 0x000fe2000bf26070 */
[----:B------:R-:W-:Y:S01]  /*20d0*/  LOP3.LUT R6, R28, 0x60, RZ, 0xc0, !PT ;  /* 0x000000601c067812 */ /* 0x000fe200078ec0ff */
[----:B------:R-:W-:Y:S01]  /*20e0*/  ULDC.64 UR6, c[0x0][0x5d0] ;  /* 0x0001740000067ab9 */ /* 0x000fe20000000a00 */
[----:B------:R-:W-:Y:S01]  /*20f0*/  LOP3.LUT R5, R4, 0x7, RZ, 0xc0, !PT ;  /* 0x0000000704057812 */ /* 0x000fe200078ec0ff */
[----:B------:R-:W-:Y:S01]  /*2100*/  UIADD3 UR5, UR11, UR5, URZ ;  /* 0x000000050b057290 */ /* 0x000fe2000fffe03f */
[----:B------:R-:W-:Y:S01]  /*2110*/  LOP3.LUT R4, R7, 0x1, RZ, 0xc0, !PT ;  /* 0x0000000107047812 */ /* 0x000fe200078ec0ff */
[----:B------:R-:W-:Y:S01]  /*2120*/  IMAD.SHL.U32 R35, R12, 0x200, RZ ;  /* 0x000002000c237824 */ /* 0x000fe200078e00ff */
[----:B------:R-:W-:Y:S01]  /*2130*/  SHF.R.U32.HI R6, RZ, 0x1, R6 ;  /* 0x00000001ff067819 */ /* 0x000fe20000011606 */
[----:B------:R-:W-:Y:S01]  /*2140*/  UISETP.GT.U32.AND UP0, UPT, UR5, 0xc, UPT ;  /* 0x0000000c0500788c */ /* 0x000fe2000bf04070 */
[----:B------:R-:W-:Y:S01]  /*2150*/  SHF.R.S32.HI R30, RZ, 0x1f, R31 ;  /* 0x0000001fff1e7819 */ /* 0x000fe2000001141f */
[----:B------:R-:W-:Y:S01]  /*2160*/  IMAD.SHL.U32 R16, R4, 0x40, RZ ;  /* 0x0000004004107824 */ /* 0x000fe200078e00ff */
[C---:B------:R-:W-:Y:S01]  /*2170*/  LOP3.LUT R18, R33.reuse, 0x6, R18, 0xf8, !PT ;  /* 0x0000000621127812 */ /* 0x040fe200078ef812 */
[----:B------:R-:W-:Y:S01]  /*2180*/  UISETP.LT.U32.AND UP0, UPT, UR11, 0xd, UP0 ;  /* 0x0000000d0b00788c */ /* 0x000fe20008701070 */
[--C-:B------:R-:W-:Y:S01]  /*2190*/  IADD3 R7, RZ, -R6, -R5.reuse ;  /* 0x80000006ff077210 */ /* 0x100fe20007ffe805 */
[----:B------:R-:W-:Y:S01]  /*21a0*/  IMAD R14, R30, UR6, RZ ;  /* 0x000000061e0e7c24 */ /* 0x000fe2000f8e02ff */
[----:B------:R-:W-:Y:S01]  /*21b0*/  SHF.R.S32.HI R19, RZ, 0x1f, R18 ;  /* 0x0000001fff137819 */ /* 0x000fe20000011412 */
[----:B------:R-:W-:Y:S01]  /*21c0*/  USEL UR8, URZ, 0x1, !UP0 ;  /* 0x000000013f087887 */ /* 0x000fe2000c000000 */
[----:B------:R-:W-:Y:S01]  /*21d0*/  LOP3.LUT R27, R16, 0x40, R5, 0xe2, !PT ;  /* 0x00000040101b7812 */ /* 0x000fe200078ee205 */
[----:B------:R-:W-:Y:S01]  /*21e0*/  IMAD R22, R4, -0x40, R7 ;  /* 0xffffffc004167824 */ /* 0x000fe200078e0207 */
[----:B0-----:R-:W-:Y:S01]  /*21f0*/  ISETP.GE.AND P0, PT, R33, R20, PT ;  /* 0x000000142100720c */ /* 0x001fe20003f06270 */
[C---:B------:R-:W-:Y:S01]  /*2200*/  IMAD R37, R31.reuse, UR7, R14 ;  /* 0x000000071f257c24 */ /* 0x040fe2000f8e020e */
[----:B------:R-:W-:Y:S01]  /*2210*/  LOP3.LUT R7, R28, 0x3, RZ, 0xc0, !PT ;  /* 0x000000031c077812 */ /* 0x000fe200078ec0ff */
[----:B------:R-:W-:Y:S01]  /*2220*/  IMAD.WIDE.U32 R4, R31, UR6, R18 ;  /* 0x000000061f047c25 */ /* 0x000fe2000f8e0012 */
[----:B------:R-:W-:-:S02]  /*2230*/  @UP1 UIMAD.WIDE.U32 UR6, UR5, 0x4ec4ec4f, URZ ;  /* 0x4ec4ec4f050618a5 */ /* 0x000fc4000f8e003f */
[----:B------:R-:W-:Y:S01]  /*2240*/  ULOP3.LUT UR4, UR4, UR8, URZ, 0x3c, !UPT ;  /* 0x0000000804047292 */ /* 0x000fe2000f8e3c3f */
[----:B------:R-:W-:Y:S01]  /*2250*/  IMAD.WIDE R14, R12, 0x200, RZ ;  /* 0x000002000c0e7825 */ /* 0x000fe200078e02ff */
[----:B------:R-:W-:-:S03]  /*2260*/  @UP1 USHF.R.U32.HI UR6, URZ, 0x2, UR7 ;  /* 0x000000023f061899 */ /* 0x000fc60008011607 */
[----:B------:R-:W-:Y:S01]  /*2270*/  ULDC UR7, c[0x0][0x284] ;  /* 0x0000a10000077ab9 */ /* 0x000fe20000000800 */
[----:B------:R-:W-:Y:S01]  /*2280*/  IMAD R20, R7, -0x2, R20 ;  /* 0xfffffffe07147824 */ /* 0x000fe200078e0214 */
[C---:B------:R-:W-:Y:S01]  /*2290*/  ISETP.GE.OR P0, PT, R35.reuse, UR7, P0 ;  /* 0x0000000723007c0c */ /* 0x040fe20008706670 */
[----:B------:R-:W-:Y:S01]  /*22a0*/  @UP1 ULOP3.LUT UR4, UR4, 0x1, UR6, 0x78, !UPT ;  /* 0x0000000104041892 */ /* 0x000fe2000f8e7806 */
[----:B------:R-:W-:Y:S01]  /*22b0*/  IADD3 R22, -R35, UR7, R22 ;  /* 0x0000000723167c10 */ /* 0x000fe2000fffe116 */
[----:B------:R-:W-:Y:S01]  /*22c0*/  IMAD.IADD R7, R5, 0x1, R37 ;  /* 0x0000000105077824 */ /* 0x000fe200078e0225 */
[----:B------:R-:W-:Y:S01]  /*22d0*/  LOP3.LUT R27, R14, R27, R6, 0xfe, !PT ;  /* 0x0000001b0e1b7212 */ /* 0x000fe200078efe06 */
[----:B------:R-:W-:Y:S02]  /*22e0*/  IMAD.IADD R20, R20, 0x1, -R33 ;  /* 0x0000000114147824 */ /* 0x000fe400078e0a21 */
[----:B------:R-:W-:Y:S02]  /*22f0*/  IMAD.MOV.U32 R12, RZ, RZ, -0x1 ;  /* 0xffffffffff0c7424 */ /* 0x000fe400078e00ff */
[----:B------:R-:W-:-:S04]  /*2300*/  IMAD.MOV.U32 R6, RZ, RZ, R4 ;  /* 0x000000ffff067224 */ /* 0x000fc800078e0004 */
[----:B------:R-:W-:Y:S05]  /*2310*/  @P0 BRA `(.L_x_32) ;  /* 0x0000002000040947 */ /* 0x000fea0003800000 */
[----:B------:R-:W0:Y:S01]  /*2320*/  LDC.64 R4, c[0x0][0x5c8] ;  /* 0x00017200ff047b82 */ /* 0x000e220000000a00 */
[----:B---3-5:R-:W-:Y:S01]  /*2330*/  FSETP.NEU.AND P0, PT, R3, RZ, PT ;  /* 0x000000ff0300720b */ /* 0x028fe20003f0d000 */
[----:B------:R-:W-:Y:S01]  /*2340*/  BSSY B0, `(.L_x_32) ;  /* 0x00001fe000007945 */ /* 0x000fe20003800000 */
[-C--:B0-----:R-:W-:Y:S02]  /*2350*/  IMAD R16, R15, R4.reuse, RZ ;  /* 0x000000040f107224 */ /* 0x081fe400078e02ff */
[----:B------:R-:W-:-:S04]  /*2360*/  IMAD.WIDE.U32 R6, R27, R4, R6 ;  /* 0x000000041b067225 */ /* 0x000fc800078e0006 */
[----:B------:R-:W-:-:S04]  /*2370*/  IMAD R33, R27, R5, R16 ;  /* 0x000000051b217224 */ /* 0x000fc800078e0210 */
[----:B------:R-:W-:Y:S01]  /*2380*/  IMAD.IADD R16, R7, 0x1, R33 ;  /* 0x0000000107107824 */ /* 0x000fe200078e0221 */
[----:B------:R-:W-:Y:S06]  /*2390*/  @!P0 BRA `(.L_x_33) ;  /* 0x0000001400108947 */ /* 0x000fec0003800000 */
[----:B------:R-:W-:Y:S01]  /*23a0*/  ULDC.64 UR6, c[0x0][0x5b8] ;  /* 0x00016e0000067ab9 */ /* 0x000fe20000000a00 */
[----:B------:R-:W-:Y:S01]  /*23b0*/  ISETP.GE.AND P1, PT, R20, 0x1, PT ;  /* 0x000000011400780c */ /* 0x000fe20003f26270 */
[----:B------:R-:W-:Y:S01]  /*23c0*/  IMAD R14, R30, UR6, RZ ;  /* 0x000000061e0e7c24 */ /* 0x000fe2000f8e02ff */
[----:B------:R-:W-:Y:S01]  /*23d0*/  ULDC.64 UR12, c[0x0][0x5a8] ;  /* 0x00016a00000c7ab9 */ /* 0x000fe20000000a00 */
[----:B------:R-:W-:Y:S01]  /*23e0*/  IMAD.WIDE.U32 R18, R31, UR6, R18 ;  /* 0x000000061f127c25 */ /* 0x000fe2000f8e0012 */
[----:B------:R-:W-:-:S03]  /*23f0*/  ISETP.LT.OR P5, PT, R22, 0x1, !P1 ;  /* 0x000000011600780c */ /* 0x000fc60004fa1670 */
[----:B------:R-:W-:Y:S01]  /*2400*/  IMAD R31, R31, UR7, R14 ;  /* 0x000000071f1f7c24 */ /* 0x000fe2000f8e020e */
[----:B------:R-:W-:Y:S02]  /*2410*/  ULDC.64 UR6, c[0x0][0x5b0] ;  /* 0x00016c0000067ab9 */ /* 0x000fe40000000a00 */
[----:B------:R-:W-:Y:S02]  /*2420*/  IMAD R14, R15, UR6, RZ ;  /* 0x000000060f0e7c24 */ /* 0x000fe4000f8e02ff */
[----:B------:R-:W-:Y:S02]  /*2430*/  IMAD.IADD R19, R19, 0x1, R31 ;  /* 0x0000000113137824 */ /* 0x000fe400078e021f */
[C-C-:B------:R-:W-:Y:S01]  /*2440*/  IMAD R33, R27.reuse, UR7, R14.reuse ;  /* 0x000000071b217c24 */ /* 0x140fe2000f8e020e */
[----:B------:R-:W-:Y:S01]  /*2450*/  PRMT R14, RZ, 0x7610, R14 ;  /* 0x00007610ff0e7816 */ /* 0x000fe2000000000e */
[----:B------:R-:W-:-:S03]  /*2460*/  IMAD.WIDE.U32 R30, R27, UR6, R18 ;  /* 0x000000061b1e7c25 */ /* 0x000fc6000f8e0012 */
[----:B------:R-:W-:-:S04]  /*2470*/  IADD3 R34, P0, R30, UR12, RZ ;  /* 0x0000000c1e227c10 */ /* 0x000fc8000ff1e0ff */
[----:B------:R-:W-:Y:S02]  /*2480*/  IADD3.X R35, R31, UR13, R33, P0, !PT ;  /* 0x0000000d1f237c10 */ /* 0x000fe400087fe421 */
[----:B------:R-:W0:Y:S03]  /*2490*/  @!P5 LDC.64 R30, c[0x0][0x5c0] ;  /* 0x00017000ff1edb82 */ /* 0x000e260000000a00 */
[----:B------:R-:W3:Y:S01]  /*24a0*/  @!P5 LDG.E.U8 R14, desc[UR14][R34.64] ;  /* 0x0000000e220ed981 */ /* 0x000ee2000c1e1100 */
[----:B------:R-:W-:-:S04]  /*24b0*/  ISETP.GE.AND P0, PT, R20, 0x2, PT ;  /* 0x000000021400780c */ /* 0x000fc80003f06270 */
[----:B------:R-:W-:-:S13]  /*24c0*/  ISETP.LT.OR P2, PT, R22, 0x1, !P0 ;  /* 0x000000011600780c */ /* 0x000fda0004741670 */
[----:B------:R-:W1:Y:S01]  /*24d0*/  @!P2 LDC.64 R42, c[0x0][0x5c0] ;  /* 0x00017000ff2aab82 */ /* 0x000e620000000a00 */
[----:B0-----:R-:W-:-:S05]  /*24e0*/  @!P5 IADD3 R30, P4, R6, R30, RZ ;  /* 0x0000001e061ed210 */ /* 0x001fca0007f9e0ff */
[----:B------:R-:W-:Y:S01]  /*24f0*/  @!P5 IMAD.X R31, R16, 0x1, R31, P4 ;  /* 0x00000001101fd824 */ /* 0x000fe200020e061f */
[----:B---3--:R-:W-:-:S04]  /*2500*/  LOP3.LUT R14, R14, 0xff, RZ, 0xc0, !PT ;  /* 0x000000ff0e0e7812 */ /* 0x008fc800078ec0ff */
[----:B------:R-:W-:-:S05]  /*2510*/  F2FP.F16.E4M3.UNPACK_B R14, R14 ;  /* 0x0000000eff0e723e */ /* 0x000fca00020006ff */
[----:B------:R-:W-:-:S05]  /*2520*/  HADD2.F32 R14, -RZ, R14.H0_H0 ;  /* 0x2000000eff0e7230 */ /* 0x000fca0000004100 */
[----:B------:R-:W-:-:S04]  /*2530*/  FMUL R14, R14, R3 ;  /* 0x000000030e0e7220 */ /* 0x000fc80000400000 */
[----:B--2---:R-:W-:-:S05]  /*2540*/  FFMA R14, R53, R2, R14 ;  /* 0x00000002350e7223 */ /* 0x004fca000000000e */
[----:B------:R-:W-:Y:S02]  /*2550*/  F2FP.SATFINITE.E4M3.F32.PACK_AB_MERGE_C R41, RZ, R14, RZ ;  /* 0x0000000eff29723e */ /* 0x000fe400048070ff */
[----:B------:R-:W-:-:S03]  /*2560*/  PRMT R14, RZ, 0x7610, R14 ;  /* 0x00007610ff0e7816 */ /* 0x000fc6000000000e */
[----:B------:R0:W-:Y:S04]  /*2570*/  @!P5 STG.E.U8 desc[UR14][R30.64], R41 ;  /* 0x000000291e00d986 */ /* 0x0001e8000c10110e */
[----:B------:R1:W2:Y:S01]  /*2580*/  @!P2 LDG.E.U8 R14, desc[UR14][R34.64+0x1] ;  /* 0x0000010e220ea981 */ /* 0x0002a2000c1e1100 */
[----:B------:R-:W-:Y:S02]  /*2590*/  IADD3 R39, P4, R27, 0x8, RZ ;  /* 0x000000081b277810 */ /* 0x000fe40007f9e0ff */
[----:B------:R-:W-:-:S03]  /*25a0*/  ISETP.LT.OR P1, PT, R22, 0x9, !P1 ;  /* 0x000000091600780c */ /* 0x000fc60004f21670 */
[----:B------:R-:W-:Y:S01]  /*25b0*/  IMAD.X R32, RZ, RZ, R15, P4 ;  /* 0x000000ffff207224 */ /* 0x000fe200020e060f */
[----:B-1----:R-:W-:-:S05]  /*25c0*/  @!P2 IADD3 R34, P5, R6, R42, RZ ;  /* 0x0000002a0622a210 */ /* 0x002fca0007fbe0ff */
[----:B------:R-:W-:-:S04]  /*25d0*/  @!P2 IMAD.X R35, R16, 0x1, R43, P5 ;  /* 0x000000011023a824 */ /* 0x000fc800028e062b */
[----:B0-----:R-:W0:Y:S01]  /*25e0*/  @!P1 LDC.64 R30, c[0x0][0x5c0] ;  /* 0x00017000ff1e9b82 */ /* 0x001e220000000a00 */
[----:B--2---:R-:W-:-:S04]  /*25f0*/  LOP3.LUT R14, R14, 0xff, RZ, 0xc0, !PT ;  /* 0x000000ff0e0e7812 */ /* 0x004fc800078ec0ff */
[----:B------:R-:W-:-:S05]  /*2600*/  F2FP.F16.E4M3.UNPACK_B R14, R14 ;  /* 0x0000000eff0e723e */ /* 0x000fca00020006ff */
[----:B------:R-:W-:-:S05]  /*2610*/  HADD2.F32 R14, -RZ, R14.H0_H0 ;  /* 0x2000000eff0e7230 */ /* 0x000fca0000004100 */
[----:B------:R-:W-:Y:S01]  /*2620*/  FMUL R37, R14, R3 ;  /* 0x000000030e257220 */ /* 0x000fe20000400000 */
[----:B------:R-:W-:Y:S02]  /*2630*/  IMAD R14, R32, UR6, RZ ;  /* 0x00000006200e7c24 */ /* 0x000fe4000f8e02ff */
[----:B------:R-:W-:-:S04]  /*2640*/  IMAD.WIDE.U32 R32, R39, UR6, R18 ;  /* 0x0000000627207c25 */ /* 0x000fc8000f8e0012 */
[----:B------:R-:W-:Y:S01]  /*2650*/  FFMA R37, R52, R2, R37 ;  /* 0x0000000234257223 */ /* 0x000fe20000000025 */
[----:B------:R-:W-:Y:S01]  /*2660*/  IMAD R39, R39, UR7, R14 ;  /* 0x0000000727277c24 */ /* 0x000fe2000f8e020e */
[----:B------:R-:W-:-:S03]  /*2670*/  IADD3 R32, P4, R32, UR12, RZ ;  /* 0x0000000c20207c10 */ /* 0x000fc6000ff9e0ff */
[----:B------:R-:W-:Y:S02]  /*2680*/  F2FP.SATFINITE.E4M3.F32.PACK_AB_MERGE_C R37, RZ, R37, RZ ;  /* 0x00000025ff25723e */ /* 0x000fe400048070ff */
[----:B------:R-:W-:Y:S02]  /*2690*/  PRMT R14, RZ, 0x7610, R14 ;  /* 0x00007610ff0e7816 */ /* 0x000fe4000000000e */
[----:B------:R-:W-:Y:S01]  /*26a0*/  IADD3.X R33, R33, UR13, R39, P4, !PT ;  /* 0x0000000d21217c10 */ /* 0x000fe2000a7fe427 */
[----:B------:R1:W-:Y:S04]  /*26b0*/  @!P2 STG.E.U8 desc[UR14][R34.64+0x1], R37 ;  /* 0x000001252200a986 */ /* 0x0003e8000c10110e */
[----:B------:R-:W2:Y:S01]  /*26c0*/  @!P1 LDG.E.U8 R14, desc[UR14][R32.64] ;  /* 0x0000000e200e9981 */ /* 0x000ea2000c1e1100 */
[----:B------:R-:W-:-:S02]  /*26d0*/  ISETP.LT.OR P0, PT, R22, 0x9, !P0 ;  /* 0x000000091600780c */ /* 0x000fc40004701670 */
[----:B0-----:R-:W-:-:S04]  /*26e0*/  @!P1 IADD3 R30, P2, P4, R6, UR10, R30 ;  /* 0x0000000a061e9c10 */ /* 0x001fc8000fc5e01e */
[----:B------:R-:W-:-:S07]  /*26f0*/  @!P1 IADD3.X R31, R16, UR9, R31, P2, P4 ;  /* 0x00000009101f9c10 */ /* 0x000fce00097e841f */
[----:B------:R-:W0:Y:S01]  /*2700*/  @!P0 LDC.64 R40, c[0x0][0x5c0] ;  /* 0x00017000ff288b82 */ /* 0x000e220000000a00 */
[----:B--2---:R-:W-:-:S04]  /*2710*/  LOP3.LUT R14, R14, 0xff, RZ, 0xc0, !PT ;  /* 0x000000ff0e0e7812 */ /* 0x004fc800078ec0ff */
[----:B------:R-:W-:-:S05]  /*2720*/  F2FP.F16.E4M3.UNPACK_B R14, R14 ;  /* 0x0000000eff0e723e */ /* 0x000fca00020006ff */
[----:B------:R-:W-:-:S05]  /*2730*/  HADD2.F32 R14, -RZ, R14.H0_H0 ;  /* 0x2000000eff0e7230 */ /* 0x000fca0000004100 */
[----:B------:R-:W-:-:S04]  /*2740*/  FMUL R14, R14, R3 ;  /* 0x000000030e0e7220 */ /* 0x000fc80000400000 */
[----:B------:R-:W-:-:S05]  /*2750*/  FFMA R14, R51, R2, R14 ;  /* 0x00000002330e7223 */ /* 0x000fca000000000e */
[----:B------:R-:W-:Y:S02]  /*2760*/  F2FP.SATFINITE.E4M3.F32.PACK_AB_MERGE_C R39, RZ, R14, RZ ;  /* 0x0000000eff27723e */ /* 0x000fe400048070ff */
[----:B------:R-:W-:-:S03]  /*2770*/  PRMT R14, RZ, 0x7610, R14 ;  /* 0x00007610ff0e7816 */ /* 0x000fc6000000000e */
[----:B------:R2:W-:Y:S04]  /*2780*/  @!P1 STG.E.U8 desc[UR14][R30.64], R39 ;  /* 0x000000271e009986 */ /* 0x0005e8000c10110e */
[----:B------:R3:W4:Y:S01]  /*2790*/  @!P0 LDG.E.U8 R14, desc[UR14][R32.64+0x1] ;  /* 0x0000010e200e8981 */ /* 0x000722000c1e1100 */
[----:B-1----:R-:W-:-:S05]  /*27a0*/  IADD3 R37, P1, R27, 0x80, RZ ;  /* 0x000000801b257810 */ /* 0x002fca0007f3e0ff */
[----:B------:R-:W-:Y:S01]  /*27b0*/  IMAD.X R34, RZ, RZ, R15, P1 ;  /* 0x000000ffff227224 */ /* 0x000fe200008e060f */
[----:B------:R-:W-:Y:S01]  /*27c0*/  ISETP.GE.AND P1, PT, R22, 0x81, PT ;  /* 0x000000811600780c */ /* 0x000fe20003f26270 */
[----:B--2---:R-:W-:-:S03]  /*27d0*/  IMAD.WIDE.U32 R30, R37, UR6, R18 ;  /* 0x00000006251e7c25 */ /* 0x004fc6000f8e0012 */
[----:B------:R-:W-:Y:S02]  /*27e0*/  ISETP.LT.OR P2, PT, R20, 0x1, !P1 ;  /* 0x000000011400780c */ /* 0x000fe40004f41670 */
[----:B---3--:R-:W-:Y:S02]  /*27f0*/  IADD3 R32, P4, R30, UR12, RZ ;  /* 0x0000000c1e207c10 */ /* 0x008fe4000ff9e0ff */
[----:B----4-:R-:W-:-:S04]  /*2800*/  LOP3.LUT R14, R14, 0xff, RZ, 0xc0, !PT ;  /* 0x000000ff0e0e7812 */ /* 0x010fc800078ec0ff */
[----:B------:R-:W-:-:S05]  /*2810*/  F2FP.F16.E4M3.UNPACK_B R14, R14 ;  /* 0x0000000eff0e723e */ /* 0x000fca00020006ff */
[----:B------:R-:W-:-:S05]  /*2820*/  HADD2.F32 R14, -RZ, R14.H0_H0 ;  /* 0x2000000eff0e7230 */ /* 0x000fca0000004100 */
[----:B------:R-:W-:Y:S01]  /*2830*/  FMUL R35, R14, R3 ;  /* 0x000000030e237220 */ /* 0x000fe20000400000 */
[----:B------:R-:W-:Y:S01]  /*2840*/  IMAD R14, R34, UR6, RZ ;  /* 0x00000006220e7c24 */ /* 0x000fe2000f8e02ff */
[----:B0-----:R-:W-:Y:S02]  /*2850*/  @!P0 IADD3 R34, P5, P6, R6, UR10, R40 ;  /* 0x0000000a06228c10 */ /* 0x001fe4000febe028 */
[----:B------:R-:W-:Y:S01]  /*2860*/  FFMA R50, R50, R2, R35 ;  /* 0x0000000232327223 */ /* 0x000fe20000000023 */
[--C-:B------:R-:W-:Y:S01]  /*2870*/  IMAD R37, R37, UR7, R14.reuse ;  /* 0x0000000725257c24 */ /* 0x100fe2000f8e020e */
[----:B------:R-:W-:Y:S02]  /*2880*/  @!P0 IADD3.X R35, R16, UR9, R41, P5, P6 ;  /* 0x0000000910238c10 */ /* 0x000fe4000afec429 */
[----:B------:R-:W-:Y:S01]  /*2890*/  PRMT R14, RZ, 0x7610, R14 ;  /* 0x00007610ff0e7816 */ /* 0x000fe2000000000e */
[----:B------:R-:W0:Y:S01]  /*28a0*/  @!P2 LDC.64 R40, c[0x0][0x5c0] ;  /* 0x00017000ff28ab82 */ /* 0x000e220000000a00 */
[----:B------:R-:W-:-:S02]  /*28b0*/  F2FP.SATFINITE.E4M3.F32.PACK_AB_MERGE_C R39, RZ, R50, RZ ;  /* 0x00000032ff27723e */ /* 0x000fc400048070ff */
[----:B------:R-:W-:-:S03]  /*28c0*/  IADD3.X R33, R31, UR13, R37, P4, !PT ;  /* 0x0000000d1f217c10 */ /* 0x000fc6000a7fe425 */
[----:B------:R1:W-:Y:S04]  /*28d0*/  @!P0 STG.E.U8 desc[UR14][R34.64+0x1], R39 ;  /* 0x0000012722008986 */ /* 0x0003e8000c10110e */
[----:B------:R-:W2:Y:S01]  /*28e0*/  @!P2 LDG.E.U8 R14, desc[UR14][R32.64] ;  /* 0x0000000e200ea981 */ /* 0x000ea2000c1e1100 */
[----:B------:R-:W-:Y:S01]  /*28f0*/  IMAD.WIDE.U32 R30, R4, 0x80, RZ ;  /* 0x00000080041e7825 */ /* 0x000fe200078e00ff */
[----:B------:R-:W-:-:S03]  /*2900*/  ISETP.LT.OR P0, PT, R20, 0x2, !P1 ;  /* 0x000000021400780c */ /* 0x000fc60004f01670 */
[----:B------:R-:W-:-:S04]  /*2910*/  IMAD.SHL.U32 R37, R5, 0x80, RZ ;  /* 0x0000008005257824 */ /* 0x000fc800078e00ff */
[----:B------:R-:W-:Y:S01]  /*2920*/  IMAD.IADD R31, R31, 0x1, R37 ;  /* 0x000000011f1f7824 */ /* 0x000fe200078e0225 */
[----:B0-----:R-:W-:-:S05]  /*2930*/  @!P2 IADD3 R30, P1, P4, R6, R40, R30 ;  /* 0x00000028061ea210 */ /* 0x001fca0007c3e01e */
[----:B------:R-:W0:Y:S01]  /*2940*/  @!P0 LDC.64 R42, c[0x0][0x5c0] ;  /* 0x00017000ff2a8b82 */ /* 0x000e220000000a00 */
[----:B------:R-:W-:Y:S02]  /*2950*/  @!P2 IADD3.X R31, R16, R41, R31, P1, P4 ;  /* 0x00000029101fa210 */ /* 0x000fe40000fe841f */
        /* <DEDUP_REMOVED lines=8> */
[----:B------:R2:W3:Y:S01]  /*29e0*/  @!P0 LDG.E.U8 R14, desc[UR14][R32.64+0x1] ;  /* 0x0000010e200e8981 */ /* 0x0004e2000c1e1100 */
[----:B------:R-:W-:Y:S02]  /*29f0*/  IADD3 R37, P1, R27, 0x88, RZ ;  /* 0x000000881b257810 */ /* 0x000fe40007f3e0ff */
[----:B-1----:R-:W-:-:S04]  /*2a00*/  @!P0 LEA R39, P4, R4, R6, 0x7 ;  /* 0x0000000604278211 */ /* 0x002fc800078838ff */
[----:B0-----:R-:W-:Y:S01]  /*2a10*/  @!P0 IADD3 R30, P5, R39, R42, RZ ;  /* 0x0000002a271e8210 */ /* 0x001fe20007fbe0ff */
[----:B--2---:R-:W-:Y:S01]  /*2a20*/  IMAD.WIDE.U32 R32, R37, UR6, R18 ;  /* 0x0000000625207c25 */ /* 0x004fe2000f8e0012 */
[----:B---3--:R-:W-:-:S04]  /*2a30*/  LOP3.LUT R14, R14, 0xff, RZ, 0xc0, !PT ;  /* 0x000000ff0e0e7812 */ /* 0x008fc800078ec0ff */
[----:B------:R-:W-:-:S05]  /*2a40*/  F2FP.F16.E4M3.UNPACK_B R14, R14 ;  /* 0x0000000eff0e723e */ /* 0x000fca00020006ff */
[----:B------:R-:W-:-:S05]  /*2a50*/  HADD2.F32 R14, -RZ, R14.H0_H0 ;  /* 0x2000000eff0e7230 */ /* 0x000fca0000004100 */
[----:B------:R-:W-:Y:S01]  /*2a60*/  FMUL R35, R14, R3 ;  /* 0x000000030e237220 */ /* 0x000fe20000400000 */
[----:B------:R-:W-:Y:S01]  /*2a70*/  IMAD.X R14, RZ, RZ, R15, P1 ;  /* 0x000000ffff0e7224 */ /* 0x000fe200008e060f */
[----:B------:R-:W-:Y:S02]  /*2a80*/  ISETP.GE.AND P1, PT, R22, 0x89, PT ;  /* 0x000000891600780c */ /* 0x000fe40003f26270 */
[----:B------:R-:W-:Y:S01]  /*2a90*/  FFMA R35, R48, R2, R35 ;  /* 0x0000000230237223 */ /* 0x000fe20000000023 */
[----:B------:R-:W-:Y:S01]  /*2aa0*/  IMAD R34, R14, UR6, RZ ;  /* 0x000000060e227c24 */ /* 0x000fe2000f8e02ff */
[----:B------:R-:W-:Y:S02]  /*2ab0*/  ISETP.LT.OR P2, PT, R20, 0x1, !P1 ;  /* 0x000000011400780c */ /* 0x000fe40004f41670 */
[----:B------:R-:W-:Y:S01]  /*2ac0*/  @!P0 LEA.HI.X R14, R4, R16, R5, 0x7, P4 ;  /* 0x00000010040e8211 */ /* 0x000fe200020f3c05 */
[----:B------:R-:W-:Y:S01]  /*2ad0*/  IMAD R37, R37, UR7, R34 ;  /* 0x0000000725257c24 */ /* 0x000fe2000f8e0222 */
[----:B------:R-:W-:-:S02]  /*2ae0*/  IADD3 R34, P4, R32, UR12, RZ ;  /* 0x0000000c20227c10 */ /* 0x000fc4000ff9e0ff */
[----:B------:R-:W-:Y:S01]  /*2af0*/  F2FP.SATFINITE.E4M3.F32.PACK_AB_MERGE_C R39, RZ, R35, RZ ;  /* 0x00000023ff27723e */ /* 0x000fe200048070ff */
[----:B------:R-:W-:Y:S01]  /*2b00*/  @!P0 IMAD.X R31, R14, 0x1, R43, P5 ;  /* 0x000000010e1f8824 */ /* 0x000fe200028e062b */
[----:B------:R-:W-:Y:S02]  /*2b10*/  PRMT R14, RZ, 0x7610, R14 ;  /* 0x00007610ff0e7816 */ /* 0x000fe4000000000e */
[----:B------:R-:W-:Y:S02]  /*2b20*/  IADD3.X R35, R33, UR13, R37, P4, !PT ;  /* 0x0000000d21237c10 */ /* 0x000fe4000a7fe425 */
[----:B------:R0:W-:Y:S01]  /*2b30*/  @!P0 STG.E.U8 desc[UR14][R30.64+0x1], R39 ;  /* 0x000001271e008986 */ /* 0x0001e2000c10110e */
[----:B------:R-:W1:Y:S03]  /*2b40*/  @!P2 LDC.64 R40, c[0x0][0x5c0] ;  /* 0x00017000ff28ab82 */ /* 0x000e660000000a00 */
[----:B------:R-:W2:Y:S01]  /*2b50*/  @!P2 LDG.E.U8 R14, desc[UR14][R34.64] ;  /* 0x0000000e220ea981 */ /* 0x000ea2000c1e1100 */
[----:B------:R-:W-:-:S02]  /*2b60*/  @!P2 IADD3 R33, P0, R6, UR10, RZ ;  /* 0x0000000a0621ac10 */ /* 0x000fc4000ff1e0ff */
[----:B------:R-:W-:Y:S02]  /*2b70*/  ISETP.LT.OR P1, PT, R20, 0x2, !P1 ;  /* 0x000000021400780c */ /* 0x000fe40004f21670 */
[----:B------:R-:W-:Y:S02]  /*2b80*/  @!P2 LEA R33, P4, R4, R33, 0x7 ;  /* 0x000000210421a211 */ /* 0x000fe400078838ff */
[----:B------:R-:W-:-:S04]  /*2b90*/  @!P2 IADD3.X R36, R16, UR9, RZ, P0, !PT ;  /* 0x000000091024ac10 */ /* 0x000fc800087fe4ff */
[----:B0-----:R-:W-:Y:S02]  /*2ba0*/  @!P2 LEA.HI.X R30, R4, R36, R5, 0x7, P4 ;  /* 0x00000024041ea211 */ /* 0x001fe400020f3c05 */
[----:B-1----:R-:W-:-:S05]  /*2bb0*/  @!P2 IADD3 R32, P0, R33, R40, RZ ;  /* 0x000000282120a210 */ /* 0x002fca0007f1e0ff */
[----:B------:R-:W-:Y:S02]  /*2bc0*/  @!P2 IMAD.X R33, R30, 0x1, R41, P0 ;  /* 0x000000011e21a824 */ /* 0x000fe400000e0629 */
        /* <DEDUP_REMOVED lines=9> */
[----:B------:R0:W2:Y:S01]  /*2c60*/  @!P1 LDG.E.U8 R14, desc[UR14][R34.64+0x1] ;  /* 0x0000010e220e9981 */ /* 0x0000a2000c1e1100 */
[----:B------:R-:W-:Y:S02]  /*2c70*/  IADD3 R37, P0, R27, 0x100, RZ ;  /* 0x000001001b257810 */ /* 0x000fe40007f1e0ff */
[----:B------:R-:W-:-:S04]  /*2c80*/  @!P1 IADD3 R39, P2, R6, UR10, RZ ;  /* 0x0000000a06279c10 */ /* 0x000fc8000ff5e0ff */
[----:B------:R-:W-:Y:S01]  /*2c90*/  @!P1 LEA R39, P4, R4, R39, 0x7 ;  /* 0x0000002704279211 */ /* 0x000fe200078838ff */
[----:B-1----:R-:W-:-:S03]  /*2ca0*/  IMAD.WIDE.U32 R30, R37, UR6, R18 ;  /* 0x00000006251e7c25 */ /* 0x002fc6000f8e0012 */
[----:B0-----:R-:W-:Y:S02]  /*2cb0*/  @!P1 IADD3 R34, P5, R39, R40, RZ ;  /* 0x0000002827229210 */ /* 0x001fe40007fbe0ff */
[----:B--2---:R-:W-:-:S04]  /*2cc0*/  LOP3.LUT R14, R14, 0xff, RZ, 0xc0, !PT ;  /* 0x000000ff0e0e7812 */ /* 0x004fc800078ec0ff */
[----:B------:R-:W-:-:S05]  /*2cd0*/  F2FP.F16.E4M3.UNPACK_B R14, R14 ;  /* 0x0000000eff0e723e */ /* 0x000fca00020006ff */
[----:B------:R-:W-:-:S05]  /*2ce0*/  HADD2.F32 R14, -RZ, R14.H0_H0 ;  /* 0x2000000eff0e7230 */ /* 0x000fca0000004100 */
[----:B------:R-:W-:Y:S01]  /*2cf0*/  FMUL R29, R14, R3 ;  /* 0x000000030e1d7220 */ /* 0x000fe20000400000 */
[----:B------:R-:W-:Y:S01]  /*2d00*/  IMAD.X R14, RZ, RZ, R15, P0 ;  /* 0x000000ffff0e7224 */ /* 0x000fe200000e060f */
[----:B------:R-:W-:Y:S02]  /*2d10*/  ISETP.GE.AND P0, PT, R22, 0x101, PT ;  /* 0x000001011600780c */ /* 0x000fe40003f06270 */
[----:B------:R-:W-:Y:S01]  /*2d20*/  FFMA R29, R26, R2, R29 ;  /* 0x000000021a1d7223 */ /* 0x000fe2000000001d */
[----:B------:R-:W-:Y:S01]  /*2d30*/  @!P1 IADD3.X R26, R16, UR9, RZ, P2, !PT ;  /* 0x00000009101a9c10 */ /* 0x000fe200097fe4ff */
        /* <DEDUP_REMOVED lines=12> */
[----:B------:R-:W-:Y:S01]  /*2e00*/  IMAD.WIDE.U32 R30, R4, 0x100, RZ ;  /* 0x00000100041e7825 */ /* 0x000fe200078e00ff */
[----:B------:R-:W-:-:S03]  /*2e10*/  ISETP.LT.OR P0, PT, R20, 0x2, !P0 ;  /* 0x000000021400780c */ /* 0x000fc60004701670 */
[----:B------:R-:W-:-:S04]  /*2e20*/  IMAD.SHL.U32 R29, R5, 0x100, RZ ;  /* 0x00000100051d7824 */ /* 0x000fc800078e00ff */
[----:B------:R-:W-:Y:S01]  /*2e30*/  IMAD.IADD R26, R31, 0x1, R29 ;  /* 0x000000011f1a7824 */ /* 0x000fe200078e021d */
[----:B-1----:R-:W-:-:S04]  /*2e40*/  @!P2 IADD3 R30, P1, P4, R6, R36, R30 ;  /* 0x00000024061ea210 */ /* 0x002fc80007c3e01e */
[----:B------:R-:W-:Y:S02]  /*2e50*/  @!P2 IADD3.X R31, R16, R37, R26, P1, P4 ;  /* 0x00000025101fa210 */ /* 0x000fe40000fe841a */
[----:B------:R-:W1:Y:S01]  /*2e60*/  @!P0 LDC.64 R36, c[0x0][0x5c0] ;  /* 0x00017000ff248b82 */ /* 0x000e620000000a00 */
[----:B--2---:R-:W-:-:S04]  /*2e70*/  LOP3.LUT R14, R14, 0xff, RZ, 0xc0, !PT ;  /* 0x000000ff0e0e7812 */ /* 0x004fc800078ec0ff */
[----:B------:R-:W-:-:S05]  /*2e80*/  F2FP.F16.E4M3.UNPACK_B R14, R14 ;  /* 0x0000000eff0e723e */ /* 0x000fca00020006ff */
[----:B------:R-:W-:-:S05]  /*2e90*/  HADD2.F32 R14, -RZ, R14.H0_H0 ;  /* 0x2000000eff0e7230 */ /* 0x000fca0000004100 */
[----:B------:R-:W-:-:S04]  /*2ea0*/  FMUL R14, R14, R3 ;  /* 0x000000030e0e7220 */ /* 0x000fc80000400000 */
[----:B------:R-:W-:-:S05]  /*2eb0*/  FFMA R14, R25, R2, R14 ;  /* 0x00000002190e7223 */ /* 0x000fca000000000e */
[----:B0-----:R-:W-:Y:S02]  /*2ec0*/  F2FP.SATFINITE.E4M3.F32.PACK_AB_MERGE_C R35, RZ, R14, RZ ;  /* 0x0000000eff23723e */ /* 0x001fe400048070ff */
[----:B------:R-:W-:-:S03]  /*2ed0*/  PRMT R14, RZ, 0x7610, R14 ;  /* 0x00007610ff0e7816 */ /* 0x000fc6000000000e */
[----:B------:R0:W-:Y:S04]  /*2ee0*/  @!P2 STG.E.U8 desc[UR14][R30.64], R35 ;  /* 0x000000231e00a986 */ /* 0x0001e8000c10110e */
[----:B------:R2:W3:Y:S01]  /*2ef0*/  @!P0 LDG.E.U8 R14, desc[UR14][R32.64+0x1] ;  /* 0x0000010e200e8981 */ /* 0x0004e2000c1e1100 */
[----:B------:R-:W-:-:S05]  /*2f00*/  IADD3 R29, P1, R27, 0x108, RZ ;  /* 0x000001081b1d7810 */ /* 0x000fca0007f3e0ff */
[----:B------:R-:W-:Y:S01]  /*2f10*/  IMAD.X R26, RZ, RZ, R15, P1 ;  /* 0x000000ffff1a7224 */ /* 0x000fe200008e060f */
[----:B------:R-:W-:Y:S01]  /*2f20*/  ISETP.GE.AND P1, PT, R22, 0x109, PT ;  /* 0x000001091600780c */ /* 0x000fe20003f26270 */
[----:B0-----:R-:W-:-:S03]  /*2f30*/  IMAD.WIDE.U32 R30, R29, UR6, R18 ;  /* 0x000000061d1e7c25 */ /* 0x001fc6000f8e0012 */
[----:B------:R-:W-:Y:S01]  /*2f40*/  ISETP.LT.OR P2, PT, R20, 0x1, !P1 ;  /* 0x000000011400780c */ /* 0x000fe20004f41670 */
[----:B--2---:R-:W-:-:S04]  /*2f50*/  IMAD R32, R26, UR6, RZ ;  /* 0x000000061a207c24 */ /* 0x004fc8000f8e02ff */
[----:B------:R-:W-:Y:S01]  /*2f60*/  IMAD R29, R29, UR7, R32 ;  /* 0x000000071d1d7c24 */ /* 0x000fe2000f8e0220 */
[----:B---3--:R-:W-:-:S04]  /*2f70*/  LOP3.LUT R14, R14, 0xff, RZ, 0xc0, !PT ;  /* 0x000000ff0e0e7812 */ /* 0x008fc800078ec0ff */
[----:B------:R-:W-:-:S05]  /*2f80*/  F2FP.F16.E4M3.UNPACK_B R14, R14 ;  /* 0x0000000eff0e723e */ /* 0x000fca00020006ff */
[----:B------:R-:W-:-:S05]  /*2f90*/  HADD2.F32 R14, -RZ, R14.H0_H0 ;  /* 0x2000000eff0e7230 */ /* 0x000fca0000004100 */
[----:B------:R-:W-:-:S04]  /*2fa0*/  FMUL R25, R14, R3 ;  /* 0x000000030e197220 */ /* 0x000fc80000400000 */
[----:B------:R-:W-:Y:S01]  /*2fb0*/  FFMA R14, R24, R2, R25 ;  /* 0x00000002180e7223 */ /* 0x000fe20000000019 */
[----:B------:R-:W-:-:S04]  /*2fc0*/  @!P0 LEA R25, P4, R4, R6, 0x8 ;  /* 0x0000000604198211 */ /* 0x000fc800078840ff */
[----:B-1----:R-:W-:Y:S02]  /*2fd0*/  @!P0 IADD3 R24, P5, R25, R36, RZ ;  /* 0x0000002419188210 */ /* 0x002fe40007fbe0ff */
[----:B------:R-:W-:Y:S02]  /*2fe0*/  @!P0 LEA.HI.X R26, R4, R16, R5, 0x8, P4 ;  /* 0x00000010041a8211 */ /* 0x000fe400020f4405 */
[----:B------:R-:W-:Y:S02]  /*2ff0*/  IADD3 R32, P4, R30, UR12, RZ ;  /* 0x0000000c1e207c10 */ /* 0x000fe4000ff9e0ff */
[----:B------:R-:W-:Y:S01]  /*3000*/  F2FP.SATFINITE.E4M3.F32.PACK_AB_MERGE_C R35, RZ, R14, RZ ;  /* 0x0000000eff23723e */ /* 0x000fe200048070ff */
[----:B------:R-:W-:Y:S01]  /*3010*/  @!P0 IMAD.X R25, R26, 0x1, R37, P5 ;  /* 0x000000011a198824 */ /* 0x000fe200028e0625 */
[----:B------:R-:W-:Y:S01]  /*3020*/  PRMT R14, RZ, 0x7610, R14 ;  /* 0x00007610ff0e7816 */ /* 0x000fe2000000000e */
[----:B------:R-:W0:Y:S01]  /*3030*/  @!P2 LDC.64 R36, c[0x0][0x5c0] ;  /* 0x00017000ff24ab82 */ /* 0x000e220000000a00 */
[----:B------:R-:W-:-:S02]  /*3040*/  IADD3.X R33, R31, UR13, R29, P4, !PT ;  /* 0x0000000d1f217c10 */ /* 0x000fc4000a7fe41d */
[----:B------:R1:W-:Y:S04]  /*3050*/  @!P0 STG.E.U8 desc[UR14][R24.64+0x1], R35 ;  /* 0x0000012318008986 */ /* 0x0003e8000c10110e */
[----:B------:R-:W2:Y:S01]  /*3060*/  @!P2 LDG.E.U8 R14, desc[UR14][R32.64] ;  /* 0x0000000e200ea981 */ /* 0x000ea2000c1e1100 */
[----:B------:R-:W-:Y:S02]  /*3070*/  @!P2 IADD3 R31, P4, R6, UR10, RZ ;  /* 0x0000000a061fac10 */ /* 0x000fe4000ff9e0ff */
[----:B------:R-:W-:Y:S02]  /*3080*/  ISETP.LT.OR P1, PT, R20, 0x2, !P1 ;  /* 0x000000021400780c */ /* 0x000fe40004f21670 */
[----:B------:R-:W-:Y:S02]  /*3090*/  @!P2 LEA R31, P0, R4, R31, 0x8 ;  /* 0x0000001f041fa211 */ /* 0x000fe400078040ff */
[----:B------:R-:W-:-:S04]  /*30a0*/  @!P2 IADD3.X R26, R16, UR9, RZ, P4, !PT ;  /* 0x00000009101aac10 */ /* 0x000fc8000a7fe4ff */
[----:B-1----:R-:W-:-:S05]  /*30b0*/  @!P2 LEA.HI.X R24, R4, R26, R5, 0x8, P0 ;  /* 0x0000001a0418a211 */ /* 0x002fca00000f4405 */
[----:B------:R-:W1:Y:S01]  /*30c0*/  @!P1 LDC.64 R34, c[0x0][0x5c0] ;  /* 0x00017000ff229b82 */ /* 0x000e620000000a00 */
[----:B0-----:R-:W-:-:S05]  /*30d0*/  @!P2 IADD3 R30, P4, R31, R36, RZ ;  /* 0x000000241f1ea210 */ /* 0x001fca0007f9e0ff */
[----:B------:R-:W-:Y:S01]  /*30e0*/  @!P2 IMAD.X R31, R24, 0x1, R37, P4 ;  /* 0x00000001181fa824 */ /* 0x000fe200020e0625 */
        /* <DEDUP_REMOVED lines=10> */
[----:B------:R-:W-:-:S03]  /*3190*/  @!P1 IADD3 R29, P2, R6, UR10, RZ ;  /* 0x0000000a061d9c10 */ /* 0x000fc6000ff5e0ff */
[----:B------:R-:W-:Y:S01]  /*31a0*/  IMAD.X R24, RZ, RZ, R15, P0 ;  /* 0x000000ffff187224 */ /* 0x000fe200000e060f */
[----:B------:R-:W-:Y:S02]  /*31b0*/  ISETP.GE.AND P0, PT, R22, 0x181, PT ;  /* 0x000001811600780c */ /* 0x000fe40003f06270 */
[----:B------:R-:W-:Y:S01]  /*31c0*/  @!P1 LEA R29, P4, R4, R29, 0x8 ;  /* 0x0000001d041d9211 */ /* 0x000fe200078840ff */
[----:B------:R-:W-:Y:S02]  /*31d0*/  IMAD R26, R24, UR6, RZ ;  /* 0x00000006181a7c24 */ /* 0x000fe4000f8e02ff */
[----:B0-----:R-:W-:Y:S01]  /*31e0*/  IMAD.WIDE.U32 R24, R23, UR6, R18 ;  /* 0x0000000617187c25 */ /* 0x001fe2000f8e0012 */
[----:B-1----:R-:W-:-:S03]  /*31f0*/  @!P1 IADD3 R32, P5, R29, R34, RZ ;  /* 0x000000221d209210 */ /* 0x002fc60007fbe0ff */
[----:B------:R-:W-:Y:S01]  /*3200*/  IMAD R23, R23, UR7, R26 ;  /* 0x0000000717177c24 */ /* 0x000fe2000f8e021a */
[----:B--2---:R-:W-:-:S04]  /*3210*/  LOP3.LUT R14, R14, 0xff, RZ, 0xc0, !PT ;  /* 0x000000ff0e0e7812 */ /* 0x004fc800078ec0ff */
[----:B------:R-:W-:-:S05]  /*3220*/  F2FP.F16.E4M3.UNPACK_B R14, R14 ;  /* 0x0000000eff0e723e */ /* 0x000fca00020006ff */
[----:B------:R-:W-:-:S05]  /*3230*/  HADD2.F32 R14, -RZ, R14.H0_H0 ;  /* 0x2000000eff0e7230 */ /* 0x000fca0000004100 */
[----:B------:R-:W-:-:S04]  /*3240*/  FMUL R14, R14, R3 ;  /* 0x000000030e0e7220 */ /* 0x000fc80000400000 */
[----:B------:R-:W-:Y:S01]  /*3250*/  FFMA R14, R17, R2, R14 ;  /* 0x00000002110e7223 */ /* 0x000fe2000000000e */
[----:B------:R-:W-:Y:S02]  /*3260*/  @!P1 IADD3.X R17, R16, UR9, RZ, P2, !PT ;  /* 0x0000000910119c10 */ /* 0x000fe400097fe4ff */
[----:B------:R-:W-:Y:S02]  /*3270*/  ISETP.LT.OR P2, PT, R20, 0x1, !P0 ;  /* 0x000000011400780c */ /* 0x000fe40004741670 */
[----:B------:R-:W-:Y:S02]  /*3280*/  @!P1 LEA.HI.X R34, R4, R17, R5, 0x8, P4 ;  /* 0x0000001104229211 */ /* 0x000fe400020f4405 */
[----:B------:R-:W-:Y:S02]  /*3290*/  IADD3 R30, P4, R24, UR12, RZ ;  /* 0x0000000c181e7c10 */ /* 0x000fe4000ff9e0ff */
[----:B------:R-:W-:Y:S01]  /*32a0*/  F2FP.SATFINITE.E4M3.F32.PACK_AB_MERGE_C R17, RZ, R14, RZ ;  /* 0x0000000eff11723e */ /* 0x000fe200048070ff */
[----:B------:R-:W-:Y:S01]  /*32b0*/  @!P1 IMAD.X R33, R34, 0x1, R35, P5 ;  /* 0x0000000122219824 */ /* 0x000fe200028e0623 */
[----:B------:R-:W-:-:S02]  /*32c0*/  PRMT R14, RZ, 0x7610, R14 ;  /* 0x00007610ff0e7816 */ /* 0x000fc4000000000e */
[----:B------:R-:W-:Y:S02]  /*32d0*/  IADD3.X R31, R25, UR13, R23, P4, !PT ;  /* 0x0000000d191f7c10 */ /* 0x000fe4000a7fe417 */
[----:B------:R0:W-:Y:S01]  /*32e0*/  @!P1 STG.E.U8 desc[UR14][R32.64+0x1], R17 ;  /* 0x0000011120009986 */ /* 0x0001e2000c10110e */
[----:B------:R-:W1:Y:S03]  /*32f0*/  @!P2 LDC.64 R34, c[0x0][0x5c0] ;  /* 0x00017000ff22ab82 */ /* 0x000e660000000a00 */
[----:B------:R-:W2:Y:S01]  /*3300*/  @!P2 LDG.E.U8 R14, desc[UR14][R30.64] ;  /* 0x0000000e1e0ea981 */ /* 0x000ea2000c1e1100 */
[----:B------:R-:W-:Y:S01]  /*3310*/  @!P2 IMAD.MOV.U32 R24, RZ, RZ, R6 ;  /* 0x000000ffff18a224 */ /* 0x000fe200078e0006 */
[----:B------:R-:W-:Y:S01]  /*3320*/  ISETP.LT.OR P0, PT, R20, 0x2, !P0 ;  /* 0x000000021400780c */ /* 0x000fe20004701670 */
[----:B------:R-:W-:Y:S02]  /*3330*/  @!P2 IMAD.MOV.U32 R25, RZ, RZ, R16 ;  /* 0x000000ffff19a224 */ /* 0x000fe400078e0010 */
[----:B------:R-:W-:-:S04]  /*3340*/  @!P2 IMAD.WIDE.U32 R24, R4, 0x180, R24 ;  /* 0x000001800418a825 */ /* 0x000fc800078e0018 */
[----:B0-----:R-:W-:-:S06]  /*3350*/  @!P2 IMAD R17, R5, 0x180, RZ ;  /* 0x000001800511a824 */ /* 0x001fcc00078e02ff */
[----:B------:R-:W0:Y:S01]  /*3360*/  @!P0 LDC.64 R32, c[0x0][0x5c0] ;  /* 0x00017000ff208b82 */ /* 0x000e220000000a00 */
[----:B-1----:R-:W-:-:S04]  /*3370*/  @!P2 IADD3 R24, P1, R24, R34, RZ ;  /* 0x000000221818a210 */ /* 0x002fc80007f3e0ff */
[----:B------:R-:W-:Y:S02]  /*3380*/  @!P2 IADD3.X R25, R35, R25, R17, P1, !PT ;  /* 0x000000192319a210 */ /* 0x000fe40000ffe411 */
        /* <DEDUP_REMOVED lines=8> */
[----:B------:R-:W2:Y:S01]  /*3410*/  @!P0 LDG.E.U8 R14, desc[UR14][R30.64+0x1] ;  /* 0x0000010e1e0e8981 */ /* 0x000ea2000c1e1100 */
[----:B------:R-:W-:-:S05]  /*3420*/  IADD3 R27, P1, R27, 0x188, RZ ;  /* 0x000001881b1b7810 */ /* 0x000fca0007f3e0ff */
[----:B------:R-:W-:Y:S01]  /*3430*/  IMAD.X R17, RZ, RZ, R15, P1 ;  /* 0x000000ffff117224 */ /* 0x000fe200008e060f */
[----:B------:R-:W-:Y:S01]  /*3440*/  ISETP.GE.AND P1, PT, R22, 0x189, PT ;  /* 0x000001891600780c */ /* 0x000fe20003f26270 */
[----:B------:R-:W-:Y:S02]  /*3450*/  @!P0 IMAD.MOV.U32 R15, RZ, RZ, R16 ;  /* 0x000000ffff0f8224 */ /* 0x000fe400078e0010 */
[----:B-1----:R-:W-:Y:S01]  /*3460*/  IMAD R24, R17, UR6, RZ ;  /* 0x0000000611187c24 */ /* 0x002fe2000f8e02ff */
[----:B------:R-:W-:Y:S01]  /*3470*/  ISETP.LT.OR P2, PT, R20, 0x1, !P1 ;  /* 0x000000011400780c */ /* 0x000fe20004f41670 */
[----:B------:R-:W-:-:S04]  /*3480*/  IMAD.WIDE.U32 R18, R27, UR6, R18 ;  /* 0x000000061b127c25 */ /* 0x000fc8000f8e0012 */
[----:B------:R-:W-:Y:S01]  /*3490*/  @!P0 IMAD R17, R5, 0x180, RZ ;  /* 0x0000018005118824 */ /* 0x000fe200078e02ff */
[----:B------:R-:W-:Y:S01]  /*34a0*/  IADD3 R18, P4, R18, UR12, RZ ;  /* 0x0000000c12127c10 */ /* 0x000fe2000ff9e0ff */
[----:B------:R-:W-:-:S05]  /*34b0*/  IMAD R27, R27, UR7, R24 ;  /* 0x000000071b1b7c24 */ /* 0x000fca000f8e0218 */
[----:B------:R-:W-:Y:S02]  /*34c0*/  IADD3.X R19, R19, UR13, R27, P4, !PT ;  /* 0x0000000d13137c10 */ /* 0x000fe4000a7fe41b */
[----:B------:R-:W1:Y:S01]  /*34d0*/  @!P2 LDC.64 R26, c[0x0][0x5c0] ;  /* 0x00017000ff1aab82 */ /* 0x000e620000000a00 */
[----:B--2---:R-:W-:-:S04]  /*34e0*/  LOP3.LUT R14, R14, 0xff, RZ, 0xc0, !PT ;  /* 0x000000ff0e0e7812 */ /* 0x004fc800078ec0ff */
[----:B------:R-:W-:-:S05]  /*34f0*/  F2FP.F16.E4M3.UNPACK_B R14, R14 ;  /* 0x0000000eff0e723e */ /* 0x000fca00020006ff */
[----:B------:R-:W-:-:S05]  /*3500*/  HADD2.F32 R14, -RZ, R14.H0_H0 ;  /* 0x2000000eff0e7230 */ /* 0x000fca0000004100 */
[----:B------:R-:W-:-:S04]  /*3510*/  FMUL R14, R14, R3 ;  /* 0x000000030e0e7220 */ /* 0x000fc80000400000 */
[----:B------:R-:W-:Y:S01]  /*3520*/  FFMA R13, R13, R2, R14 ;  /* 0x000000020d0d7223 */ /* 0x000fe2000000000e */
[----:B------:R-:W-:-:S04]  /*3530*/  @!P0 IMAD.MOV.U32 R14, RZ, RZ, R6 ;  /* 0x000000ffff0e8224 */ /* 0x000fc800078e0006 */
[----:B------:R-:W-:-:S03]  /*3540*/  @!P0 IMAD.WIDE.U32 R14, R4, 0x180, R14 ;  /* 0x00000180040e8825 */ /* 0x000fc600078e000e */
[----:B0-----:R-:W-:-:S04]  /*3550*/  @!P0 IADD3 R22, P5, R14, R32, RZ ;  /* 0x000000200e168210 */ /* 0x001fc80007fbe0ff */
[----:B------:R-:W-:Y:S02]  /*3560*/  @!P0 IADD3.X R23, R33, R15, R17, P5, !PT ;  /* 0x0000000f21178210 */ /* 0x000fe40002ffe411 */
[----:B------:R-:W-:Y:S02]  /*3570*/  F2FP.SATFINITE.E4M3.F32.PACK_AB_MERGE_C R17, RZ, R13, RZ ;  /* 0x0000000dff11723e */ /* 0x000fe400048070ff */
[----:B------:R-:W-:-:S03]  /*3580*/  PRMT R13, RZ, 0x7610, R13 ;  /* 0x00007610ff0d7816 */ /* 0x000fc6000000000d */
[----:B------:R0:W-:Y:S04]  /*3590*/  @!P0 STG.E.U8 desc[UR14][R22.64+0x1], R17 ;  /* 0x0000011116008986 */ /* 0x0001e8000c10110e */
[----:B------:R-:W2:Y:S01]  /*35a0*/  @!P2 LDG.E.U8 R13, desc[UR14][R18.64] ;  /* 0x0000000e120da981 */ /* 0x000ea2000c1e1100 */
[----:B------:R-:W-:Y:S01]  /*35b0*/  @!P2 IADD3 R14, P0, R6, UR10, RZ ;  /* 0x0000000a060eac10 */ /* 0x000fe2000ff1e0ff */
[----:B------:R-:W-:Y:S01]  /*35c0*/  BSSY B1, `(.L_x_34) ;  /* 0x0000011000017945 */ /* 0x000fe20003800000 */
[----:B------:R-:W-:Y:S02]  /*35d0*/  ISETP.LT.OR P1, PT, R20, 0x2, !P1 ;  /* 0x000000021400780c */ /* 0x000fe40004f21670 */
[----:B------:R-:W-:-:S03]  /*35e0*/  @!P2 IADD3.X R15, R16, UR9, RZ, P0, !PT ;  /* 0x00000009100fac10 */ /* 0x000fc600087fe4ff */
[----:B------:R-:W-:-:S03]  /*35f0*/  @!P2 IMAD.WIDE.U32 R14, R4, 0x180, R14 ;  /* 0x00000180040ea825 */ /* 0x000fc600078e000e */
[----:B-1----:R-:W-:Y:S02]  /*3600*/  @!P2 IADD3 R14, P0, R14, R26, RZ ;  /* 0x0000001a0e0ea210 */ /* 0x002fe40007f1e0ff */
[----:B--2---:R-:W-:-:S04]  /*3610*/  LOP3.LUT R13, R13, 0xff, RZ, 0xc0, !PT ;  /* 0x000000ff0d0d7812 */ /* 0x004fc800078ec0ff */
[----:B------:R-:W-:-:S05]  /*3620*/  F2FP.F16.E4M3.UNPACK_B R13, R13 ;  /* 0x0000000dff0d723e */ /* 0x000fca00020006ff */
[----:B------:R-:W-:Y:S02]  /*3630*/  HADD2.F32 R24, -RZ, R13.H0_H0 ;  /* 0x2000000dff187230 */ /* 0x000fe40000004100 */
[----:B------:R-:W-:-:S03]  /*3640*/  @!P2 IMAD R13, R5, 0x180, RZ ;  /* 0x00000180050da824 */ /* 0x000fc600078e02ff */
[----:B------:R-:W-:Y:S02]  /*3650*/  FMUL R24, R24, R3 ;  /* 0x0000000318187220 */ /* 0x000fe40000400000 */
[----:B------:R-:W-:Y:S02]  /*3660*/  @!P2 IADD3.X R15, R27, R13, R15, P0, !PT ;  /* 0x0000000d1b0fa210 */ /* 0x000fe400007fe40f */
[----:B------:R-:W-:Y:S01]  /*3670*/  FFMA R24, R11, R2, R24 ;  /* 0x000000020b187223 */ /* 0x000fe20000000018 */
[----:B------:R-:W-:-:S04]  /*3680*/  PRMT R11, RZ, 0x7610, R11 ;  /* 0x00007610ff0b7816 */ /* 0x000fc8000000000b */
[----:B------:R-:W-:-:S05]  /*3690*/  F2FP.SATFINITE.E4M3.F32.PACK_AB_MERGE_C R13, RZ, R24, RZ ;  /* 0x00000018ff0d723e */ /* 0x000fca00048070ff */
[----:B------:R0:W-:Y:S01]  /*36a0*/  @!P2 STG.E.U8 desc[UR14][R14.64], R13 ;  /* 0x0000000d0e00a986 */ /* 0x0001e2000c10110e */
[----:B------:R-:W-:Y:S05]  /*36b0*/  @P1 BRA `(.L_x_35) ;  /* 0x0000000000041947 */ /* 0x000fea0003800000 */
[----:B------:R1:W5:Y:S02]  /*36c0*/  LDG.E.U8 R11, desc[UR14][R18.64+0x1] ;  /* 0x0000010e120b7981 */ /* 0x000364000c1e1100 */
.L_x_35:
[----:B------:R-:W-:Y:S05]  /*36d0*/  BSYNC B1 ;  /* 0x0000000000017941 */ /* 0x000fea0003800000 */
.L_x_34:
[----:B------:R-:W-:Y:S05]  /*36e0*/  @P1 BRA `(.L_x_36) ;  /* 0x0000000c000c1947 */ /* 0x000fea0003800000 */
[----:B-----5:R-:W-:Y:S01]  /*36f0*/  LOP3.LUT R11, R11, 0xff, RZ, 0xc0, !PT ;  /* 0x000000ff0b0b7812 */ /* 0x020fe200078ec0ff */
[----:B------:R-:W-:Y:S01]  /*3700*/  ULDC.64 UR6, c[0x0][0x5c0] ;  /* 0x0001700000067ab9 */ /* 0x000fe20000000a00 */
[----:B------:R-:W-:Y:S01]  /*3710*/  IADD3 R6, P0, R6, UR10, RZ ;  /* 0x0000000a06067c10 */ /* 0x000fe2000ff1e0ff */
[----:B------:R-:W-:Y:S01]  /*3720*/  IMAD R5, R5, 0x180, RZ ;  /* 0x0000018005057824 */ /* 0x000fe200078e02ff */
[----:B------:R-:W-:Y:S02]  /*3730*/  F2FP.F16.E4M3.UNPACK_B R11, R11 ;  /* 0x0000000bff0b723e */ /* 0x000fe400020006ff */
[----:B------:R-:W-:-:S03]  /*3740*/  IADD3.X R7, R16, UR9, RZ, P0, !PT ;  /* 0x0000000910077c10 */ /* 0x000fc600087fe4ff */
[----:B0-----:R-:W-:Y:S02]  /*3750*/  HADD2.F32 R14, -RZ, R11.H0_H0 ;  /* 0x2000000bff0e7230 */ /* 0x001fe40000004100 */
[----:B------:R-:W-:-:S04]  /*3760*/  IMAD.WIDE.U32 R6, R4, 0x180, R6 ;  /* 0x0000018004067825 */ /* 0x000fc800078e0006 */
[----:B------:R-:W-:Y:S01]  /*3770*/  FMUL R11, R14, R3 ;  /* 0x000000030e0b7220 */ /* 0x000fe20000400000 */
[----:B------:R-:W-:-:S03]  /*3780*/  IADD3 R4, P0, R6, UR6, RZ ;  /* 0x0000000606047c10 */ /* 0x000fc6000ff1e0ff */
[----:B------:R-:W-:Y:S01]  /*3790*/  FFMA R11, R10, R2, R11 ;  /* 0x000000020a0b7223 */ /* 0x000fe2000000000b */
[----:B------:R-:W-:-:S04]  /*37a0*/  IADD3.X R5, R5, UR7, R7, P0, !PT ;  /* 0x0000000705057c10 */ /* 0x000fc800087fe407 */
[----:B------:R-:W-:-:S05]  /*37b0*/  F2FP.SATFINITE.E4M3.F32.PACK_AB_MERGE_C R11, RZ, R11, RZ ;  /* 0x0000000bff0b723e */ /* 0x000fca00048070ff */
[----:B------:R2:W-:Y:S01]  /*37c0*/  STG.E.U8 desc[UR14][R4.64+0x1], R11 ;  /* 0x0000010b04007986 */ /* 0x0005e2000c10110e */
[----:B------:R-:W-:Y:S05]  /*37d0*/  BRA `(.L_x_36) ;  /* 0x0000000800d07947 */ /* 0x000fea0003800000 */
.L_x_33:
[----:B------:R-:W-:Y:S01]  /*37e0*/  ISETP.GE.AND P1, PT, R22, 0x9, PT ;  /* 0x000000091600780c */ /* 0x000fe20003f26270 */
[----:B------:R-:W-:Y:S01]  /*37f0*/  IMAD.WIDE.U32 R14, R4, 0x80, RZ ;  /* 0x00000080040e7825 */ /* 0x000fe200078e00ff */
[----:B------:R-:W-:-:S03]  /*3800*/  ISETP.GE.AND P0, PT, R22, 0x81, PT ;  /* 0x000000811600780c */ /* 0x000fc60003f06270 */
[-C--:B--2---:R-:W-:Y:S01]  /*3810*/  FMUL R53, R53, R2.reuse ;  /* 0x0000000235357220 */ /* 0x084fe20000400000 */
[C---:B------:R-:W-:Y:S01]  /*3820*/  ISETP.LT.OR P4, PT, R20.reuse, 0x1, !P1 ;  /* 0x000000011400780c */ /* 0x040fe20004f81670 */
[----:B------:R-:W-:Y:S01]  /*3830*/  IMAD.SHL.U32 R19, R5, 0x80, RZ ;  /* 0x0000008005137824 */ /* 0x000fe200078e00ff */
[----:B------:R-:W-:Y:S01]  /*3840*/  ISETP.LT.OR P1, PT, R20, 0x2, !P1 ;  /* 0x000000021400780c */ /* 0x000fe20004f21670 */
[-C--:B------:R-:W-:Y:S01]  /*3850*/  FMUL R52, R52, R2.reuse ;  /* 0x0000000234347220 */ /* 0x080fe20000400000 */
[C---:B------:R-:W-:Y:S01]  /*3860*/  ISETP.LT.OR P6, PT, R20.reuse, 0x1, !P0 ;  /* 0x000000011400780c */ /* 0x040fe200047c1670 */
[----:B------:R-:W-:Y:S01]  /*3870*/  IMAD.IADD R19, R15, 0x1, R19 ;  /* 0x000000010f137824 */ /* 0x000fe200078e0213 */
[----:B------:R-:W-:Y:S01]  /*3880*/  P2R R18, PR, RZ, 0x8 ;  /* 0x00000008ff127803 */ /* 0x000fe20000000000 */
[-C--:B------:R-:W-:Y:S01]  /*3890*/  FMUL R51, R51, R2.reuse ;  /* 0x0000000233337220 */ /* 0x080fe20000400000 */
[----:B------:R-:W-:Y:S01]  /*38a0*/  ISETP.LT.OR P0, PT, R20, 0x2, !P0 ;  /* 0x000000021400780c */ /* 0x000fe20004701670 */
[-C--:B------:R-:W-:Y:S01]  /*38b0*/  FMUL R50, R50, R2.reuse ;  /* 0x0000000232327220 */ /* 0x080fe20000400000 */
[----:B------:R-:W-:Y:S01]  /*38c0*/  F2FP.SATFINITE.E4M3.F32.PACK_AB_MERGE_C R53, RZ, R53, RZ ;  /* 0x00000035ff35723e */ /* 0x000fe200048070ff */
[----:B------:R-:W-:Y:S01]  /*38d0*/  FMUL R49, R49, R2 ;  /* 0x0000000231317220 */ /* 0x000fe20000400000 */
[----:B------:R-:W-:Y:S01]  /*38e0*/  F2FP.SATFINITE.E4M3.F32.PACK_AB_MERGE_C R27, RZ, R52, RZ ;  /* 0x00000034ff1b723e */ /* 0x000fe200048070ff */
[----:B------:R-:W0:Y:S01]  /*38f0*/  @!P4 LDC.64 R30, c[0x0][0x5c0] ;  /* 0x00017000ff1ecb82 */ /* 0x000e220000000a00 */
[----:B------:R-:W-:Y:S01]  /*3900*/  F2FP.SATFINITE.E4M3.F32.PACK_AB_MERGE_C R51, RZ, R51, RZ ;  /* 0x00000033ff33723e */ /* 0x000fe200048070ff */
[----:B------:R-:W-:Y:S01]  /*3910*/  FMUL R48, R48, R2 ;  /* 0x0000000230307220 */ /* 0x000fe20000400000 */
[----:B------:R-:W-:Y:S01]  /*3920*/  F2FP.SATFINITE.E4M3.F32.PACK_AB_MERGE_C R37, RZ, R50, RZ ;  /* 0x00000032ff25723e */ /* 0x000fe200048070ff */
[----:B------:R-:W-:Y:S01]  /*3930*/  FMUL R29, R29, R2 ;  /* 0x000000021d1d7220 */ /* 0x000fe20000400000 */
[----:B------:R-:W-:Y:S01]  /*3940*/  F2FP.SATFINITE.E4M3.F32.PACK_AB_MERGE_C R49, RZ, R49, RZ ;  /* 0x00000031ff31723e */ /* 0x000fe200048070ff */
[----:B------:R-:W-:Y:S02]  /*3950*/  BSSY B1, `(.L_x_37) ;  /* 0x0000030000017945 */ /* 0x000fe40003800000 */
[----:B------:R-:W1:Y:S01]  /*3960*/  @!P1 LDC.64 R32, c[0x0][0x5c0] ;  /* 0x00017000ff209b82 */ /* 0x000e620000000a00 */
[----:B------:R-:W-:-:S07]  /*3970*/  F2FP.SATFINITE.E4M3.F32.PACK_AB_MERGE_C R29, RZ, R29, RZ ;  /* 0x0000001dff1d723e */ /* 0x000fce00048070ff */
[----:B------:R-:W2:Y:S01]  /*3980*/  @!P6 LDC.64 R34, c[0x0][0x5c0] ;  /* 0x00017000ff22eb82 */ /* 0x000ea20000000a00 */
[----:B0-----:R-:W-:-:S07]  /*3990*/  @!P4 IADD3 R30, P2, P5, R6, UR10, R30 ;  /* 0x0000000a061ecc10 */ /* 0x001fce000fd5e01e */
[----:B------:R-:W0:Y:S01]  /*39a0*/  @!P0 LDC.64 R38, c[0x0][0x5c0] ;  /* 0x00017000ff268b82 */ /* 0x000e220000000a00 */
[----:B------:R-:W-:Y:S02]  /*39b0*/  @!P4 IADD3.X R31, R16, UR9, R31, P2, P5 ;  /* 0x00000009101fcc10 */ /* 0x000fe400097ea41f */
[----:B-1----:R-:W-:-:S04]  /*39c0*/  @!P1 IADD3 R32, P2, P5, R6, UR10, R32 ;  /* 0x0000000a06209c10 */ /* 0x002fc8000fd5e020 */
[----:B------:R-:W-:Y:S02]  /*39d0*/  @!P1 IADD3.X R33, R16, UR9, R33, P2, P5 ;  /* 0x0000000910219c10 */ /* 0x000fe400097ea421 */
[----:B--2---:R-:W-:-:S04]  /*39e0*/  @!P6 IADD3 R34, P2, P5, R6, R34, R14 ;  /* 0x000000220622e210 */ /* 0x004fc80007d5e00e */
[----:B------:R-:W-:Y:S02]  /*39f0*/  @!P6 IADD3.X R35, R16, R35, R19, P2, P5 ;  /* 0x000000231023e210 */ /* 0x000fe400017ea413 */
[----:B------:R-:W-:-:S04]  /*3a00*/  ISETP.GE.AND P2, PT, R22, 0x1, PT ;  /* 0x000000011600780c */ /* 0x000fc80003f46270 */
[C---:B------:R-:W-:Y:S02]  /*3a10*/  ISETP.LT.OR P5, PT, R20.reuse, 0x1, !P2 ;  /* 0x000000011400780c */ /* 0x040fe400057a1670 */
[----:B------:R-:W-:-:S11]  /*3a20*/  ISETP.LT.OR P2, PT, R20, 0x2, !P2 ;  /* 0x000000021400780c */ /* 0x000fd60005741670 */
[----:B------:R-:W1:Y:S02]  /*3a30*/  @!P5 LDC.64 R14, c[0x0][0x5c0] ;  /* 0x00017000ff0edb82 */ /* 0x000e640000000a00 */
[----:B-1----:R-:W-:-:S05]  /*3a40*/  @!P5 IADD3 R14, P3, R6, R14, RZ ;  /* 0x0000000e060ed210 */ /* 0x002fca0007f7e0ff */
[----:B------:R-:W-:Y:S01]  /*3a50*/  @!P5 IMAD.X R15, R16, 0x1, R15, P3 ;  /* 0x00000001100fd824 */ /* 0x000fe200018e060f */
[----:B------:R-:W-:Y:S02]  /*3a60*/  ISETP.NE.AND P3, PT, R18, RZ, PT ;  /* 0x000000ff1200720c */ /* 0x000fe40003f65270 */
[----:B------:R-:W1:Y:S02]  /*3a70*/  @!P2 LDC.64 R18, c[0x0][0x5c0] ;  /* 0x00017000ff12ab82 */ /* 0x000e640000000a00 */
[----:B------:R2:W-:Y:S01]  /*3a80*/  @!P5 STG.E.U8 desc[UR14][R14.64], R53 ;  /* 0x000000350e00d986 */ /* 0x0005e2000c10110e */
[----:B-1----:R-:W-:-:S05]  /*3a90*/  @!P2 IADD3 R18, P5, R6, R18, RZ ;  /* 0x000000120612a210 */ /* 0x002fca0007fbe0ff */
[----:B------:R-:W-:Y:S01]  /*3aa0*/  @!P2 IMAD.X R19, R16, 0x1, R19, P5 ;  /* 0x000000011013a824 */ /* 0x000fe200028e0613 */
[----:B------:R-:W-:-:S04]  /*3ab0*/  ISETP.GE.AND P5, PT, R22, 0x101, PT ;  /* 0x000001011600780c */ /* 0x000fc80003fa6270 */
[----:B------:R1:W-:Y:S01]  /*3ac0*/  @!P2 STG.E.U8 desc[UR14][R18.64+0x1], R27 ;  /* 0x0000011b1200a986 */ /* 0x0003e2000c10110e */
[C---:B------:R-:W-:Y:S02]  /*3ad0*/  ISETP.LT.OR P2, PT, R20.reuse, 0x1, !P5 ;  /* 0x000000011400780c */ /* 0x040fe40006f41670 */
[----:B------:R-:W-:Y:S01]  /*3ae0*/  ISETP.LT.OR P5, PT, R20, 0x2, !P5 ;  /* 0x000000021400780c */ /* 0x000fe20006fa1670 */
[----:B------:R3:W-:Y:S01]  /*3af0*/  @!P4 STG.E.U8 desc[UR14][R30.64], R51 ;  /* 0x000000331e00c986 */ /* 0x0007e2000c10110e */
[----:B--2---:R-:W-:-:S03]  /*3b00*/  @!P0 LEA R15, P4, R4, R6, 0x7 ;  /* 0x00000006040f8211 */ /* 0x004fc600078838ff */
[----:B------:R3:W-:Y:S01]  /*3b10*/  @!P1 STG.E.U8 desc[UR14][R32.64+0x1], R37 ;  /* 0x0000012520009986 */ /* 0x0007e2000c10110e */
[----:B------:R-:W-:-:S03]  /*3b20*/  ISETP.GE.AND P1, PT, R22, 0x89, PT ;  /* 0x000000891600780c */ /* 0x000fc60003f26270 */
[----:B------:R3:W-:Y:S01]  /*3b30*/  @!P6 STG.E.U8 desc[UR14][R34.64], R49 ;  /* 0x000000312200e986 */ /* 0x0007e2000c10110e */
[----:B0-----:R-:W-:Y:S01]  /*3b40*/  @!P0 IADD3 R14, P6, R15, R38, RZ ;  /* 0x000000260f0e8210 */ /* 0x001fe20007fde0ff */
[----:B------:R-:W0:Y:S01]  /*3b50*/  @!P2 LDC.64 R40, c[0x0][0x5c0] ;  /* 0x00017000ff28ab82 */ /* 0x000e220000000a00 */
[----:B-1----:R-:W-:Y:S02]  /*3b60*/  @!P0 LEA.HI.X R18, R4, R16, R5, 0x7, P4 ;  /* 0x0000001004128211 */ /* 0x002fe400020f3c05 */
[----:B------:R-:W-:Y:S02]  /*3b70*/  F2FP.SATFINITE.E4M3.F32.PACK_AB_MERGE_C R19, RZ, R48, RZ ;  /* 0x00000030ff13723e */ /* 0x000fe400048070ff */
[----:B------:R-:W-:Y:S01]  /*3b80*/  ISETP.LT.OR P4, PT, R20, 0x1, !P1 ;  /* 0x000000011400780c */ /* 0x000fe20004f81670 */
[----:B------:R-:W-:Y:S02]  /*3b90*/  @!P0 IMAD.X R15, R18, 0x1, R39, P6 ;  /* 0x00000001120f8824 */ /* 0x000fe400030e0627 */
[----:B------:R-:W1:Y:S03]  /*3ba0*/  @!P5 LDC.64 R42, c[0x0][0x5c0] ;  /* 0x00017000ff2adb82 */ /* 0x000e660000000a00 */
[----:B------:R3:W-:Y:S07]  /*3bb0*/  @!P0 STG.E.U8 desc[UR14][R14.64+0x1], R19 ;  /* 0x000001130e008986 */ /* 0x0007ee000c10110e */
[----:B------:R-:W-:Y:S05]  /*3bc0*/  @P4 BRA `(.L_x_38) ;  /* 0x0000000000204947 */ /* 0x000fea0003800000 */
[----:B---3--:R-:W-:Y:S01]  /*3bd0*/  IADD3 R15, P0, R6, UR10, RZ ;  /* 0x0000000a060f7c10 */ /* 0x008fe2000ff1e0ff */
[----:B------:R-:W-:-:S03]  /*3be0*/  ULDC.64 UR6, c[0x0][0x5c0] ;  /* 0x0001700000067ab9 */ /* 0x000fc60000000a00 */
[----:B------:R-:W-:Y:S02]  /*3bf0*/  LEA R14, P4, R4, R15, 0x7 ;  /* 0x0000000f040e7211 */ /* 0x000fe400078838ff */
[----:B------:R-:W-:Y:S02]  /*3c00*/  IADD3.X R15, R16, UR9, RZ, P0, !PT ;  /* 0x00000009100f7c10 */ /* 0x000fe400087fe4ff */
[----:B------:R-:W-:Y:S02]  /*3c10*/  IADD3 R14, P0, R14, UR6, RZ ;  /* 0x000000060e0e7c10 */ /* 0x000fe4000ff1e0ff */
[----:B------:R-:W-:-:S04]  /*3c20*/  LEA.HI.X R15, R4, R15, R5, 0x7, P4 ;  /* 0x0000000f040f7211 */ /* 0x000fc800020f3c05 */
[----:B------:R-:W-:-:S05]  /*3c30*/  IADD3.X R15, R15, UR7, RZ, P0, !PT ;  /* 0x000000070f0f7c10 */ /* 0x000fca00087fe4ff */
[----:B------:R2:W-:Y:S02]  /*3c40*/  STG.E.U8 desc[UR14][R14.64], R29 ;  /* 0x0000001d0e007986 */ /* 0x0005e4000c10110e */
.L_x_38:
[----:B------:R-:W-:Y:S05]  /*3c50*/  BSYNC B1 ;  /* 0x0000000000017941 */ /* 0x000fea0003800000 */
.L_x_37:
[----:B------:R-:W-:Y:S01]  /*3c60*/  ISETP.LT.OR P1, PT, R20, 0x2, !P1 ;  /* 0x000000021400780c */ /* 0x000fe20004f21670 */
[----:B------:R-:W-:Y:S01]  /*3c70*/  FMUL R26, R26, R2 ;  /* 0x000000021a1a7220 */ /* 0x000fe20000400000 */
[----:B------:R-:W-:Y:S01]  /*3c80*/  BSSY B1, `(.L_x_39) ;  /* 0x000000c000017945 */ /* 0x000fe20003800000 */
[----:B------:R-:W-:-:S03]  /*3c90*/  ISETP.GE.AND P0, PT, R22, 0x181, PT ;  /* 0x000001811600780c */ /* 0x000fc60003f06270 */
[----:B---3--:R-:W-:-:S07]  /*3ca0*/  F2FP.SATFINITE.E4M3.F32.PACK_AB_MERGE_C R19, RZ, R26, RZ ;  /* 0x0000001aff13723e */ /* 0x008fce00048070ff */
[----:B------:R-:W-:Y:S05]  /*3cb0*/  @P1 BRA `(.L_x_40) ;  /* 0x0000000000201947 */ /* 0x000fea0003800000 */
[----:B--2---:R-:W-:Y:S01]  /*3cc0*/  IADD3 R15, P1, R6, UR10, RZ ;  /* 0x0000000a060f7c10 */ /* 0x004fe2000ff3e0ff */
[----:B------:R-:W-:-:S03]  /*3cd0*/  ULDC.64 UR6, c[0x0][0x5c0] ;  /* 0x0001700000067ab9 */ /* 0x000fc60000000a00 */
[----:B------:R-:W-:Y:S02]  /*3ce0*/  LEA R14, P4, R4, R15, 0x7 ;  /* 0x0000000f040e7211 */ /* 0x000fe400078838ff */
[----:B------:R-:W-:Y:S02]  /*3cf0*/  IADD3.X R15, R16, UR9, RZ, P1, !PT ;  /* 0x00000009100f7c10 */ /* 0x000fe40008ffe4ff */
[----:B------:R-:W-:Y:S02]  /*3d00*/  IADD3 R14, P1, R14, UR6, RZ ;  /* 0x000000060e0e7c10 */ /* 0x000fe4000ff3e0ff */
[----:B------:R-:W-:-:S04]  /*3d10*/  LEA.HI.X R15, R4, R15, R5, 0x7, P4 ;  /* 0x0000000f040f7211 */ /* 0x000fc800020f3c05 */
[----:B------:R-:W-:-:S05]  /*3d20*/  IADD3.X R15, R15, UR7, RZ, P1, !PT ;  /* 0x000000070f0f7c10 */ /* 0x000fca0008ffe4ff */
[----:B------:R3:W-:Y:S02]  /*3d30*/  STG.E.U8 desc[UR14][R14.64+0x1], R19 ;  /* 0x000001130e007986 */ /* 0x0007e4000c10110e */
.L_x_40:
[----:B------:R-:W-:Y:S05]  /*3d40*/  BSYNC B1 ;  /* 0x0000000000017941 */ /* 0x000fea0003800000 */
.L_x_39:
[----:B---3--:R-:W-:Y:S02]  /*3d50*/  IMAD.SHL.U32 R19, R5, 0x100, RZ ;  /* 0x0000010005137824 */ /* 0x008fe400078e00ff */
[----:B------:R-:W-:Y:S01]  /*3d60*/  FMUL R25, R25, R2 ;  /* 0x0000000219197220 */ /* 0x000fe20000400000 */
[----:B--2---:R-:W-:Y:S01]  /*3d70*/  IMAD.WIDE.U32 R14, R4, 0x100, RZ ;  /* 0x00000100040e7825 */ /* 0x004fe200078e00ff */
[----:B------:R-:W-:-:S03]  /*3d80*/  ISETP.LT.OR P4, PT, R20, 0x1, !P0 ;  /* 0x000000011400780c */ /* 0x000fc60004781670 */
[----:B------:R-:W-:Y:S01]  /*3d90*/  FMUL R24, R24, R2 ;  /* 0x0000000218187220 */ /* 0x000fe20000400000 */
[----:B------:R-:W-:Y:S01]  /*3da0*/  ISETP.LT.OR P0, PT, R20, 0x2, !P0 ;  /* 0x000000021400780c */ /* 0x000fe20004701670 */
[----:B------:R-:W-:Y:S01]  /*3db0*/  IMAD.IADD R19, R15, 0x1, R19 ;  /* 0x000000010f137824 */ /* 0x000fe200078e0213 */
[----:B0-----:R-:W-:Y:S01]  /*3dc0*/  @!P2 IADD3 R14, P1, P6, R6, R40, R14 ;  /* 0x00000028060ea210 */ /* 0x001fe20007e3e00e */
[----:B------:R-:W-:Y:S01]  /*3dd0*/  FMUL R23, R23, R2 ;  /* 0x0000000217177220 */ /* 0x000fe20000400000 */
[----:B------:R-:W-:Y:S01]  /*3de0*/  F2FP.SATFINITE.E4M3.F32.PACK_AB_MERGE_C R25, RZ, R25, RZ ;  /* 0x00000019ff19723e */ /* 0x000fe200048070ff */
[----:B------:R-:W-:Y:S01]  /*3df0*/  BSSY B1, `(.L_x_41) ;  /* 0x0000017000017945 */ /* 0x000fe20003800000 */
[----:B------:R-:W-:Y:S02]  /*3e00*/  @!P2 IADD3.X R15, R16, R41, R19, P1, P6 ;  /* 0x00000029100fa210 */ /* 0x000fe40000fec413 */
[C---:B------:R-:W-:Y:S02]  /*3e10*/  @!P5 LEA R19, P6, R4.reuse, R6, 0x8 ;  /* 0x000000060413d211 */ /* 0x040fe400078c40ff */
[----:B------:R-:W-:Y:S01]  /*3e20*/  F2FP.SATFINITE.E4M3.F32.PACK_AB_MERGE_C R27, RZ, R24, RZ ;  /* 0x00000018ff1b723e */ /* 0x000fe200048070ff */
[----:B------:R0:W-:Y:S01]  /*3e30*/  @!P2 STG.E.U8 desc[UR14][R14.64], R25 ;  /* 0x000000190e00a986 */ /* 0x0001e2000c10110e */
[----:B-1----:R-:W-:Y:S01]  /*3e40*/  @!P5 IADD3 R18, P2, R19, R42, RZ ;  /* 0x0000002a1312d210 */ /* 0x002fe20007f5e0ff */
[----:B------:R-:W1:Y:S01]  /*3e50*/  @!P4 LDC.64 R30, c[0x0][0x5c0] ;  /* 0x00017000ff1ecb82 */ /* 0x000e620000000a00 */
[----:B------:R-:W-:-:S02]  /*3e60*/  @!P5 LEA.HI.X R26, R4, R16, R5, 0x8, P6 ;  /* 0x00000010041ad211 */ /* 0x000fc400030f4405 */
[----:B------:R-:W-:Y:S02]  /*3e70*/  ISETP.GE.AND P1, PT, R22, 0x109, PT ;  /* 0x000001091600780c */ /* 0x000fe40003f26270 */
[----:B------:R-:W-:Y:S01]  /*3e80*/  F2FP.SATFINITE.E4M3.F32.PACK_AB_MERGE_C R23, RZ, R23, RZ ;  /* 0x00000017ff17723e */ /* 0x000fe200048070ff */
[----:B------:R-:W-:Y:S01]  /*3e90*/  @!P5 IMAD.X R19, R26, 0x1, R43, P2 ;  /* 0x000000011a13d824 */ /* 0x000fe200010e062b */
[----:B------:R-:W-:Y:S01]  /*3ea0*/  ISETP.LT.OR P6, PT, R20, 0x1, !P1 ;  /* 0x000000011400780c */ /* 0x000fe20004fc1670 */
[----:B------:R-:W2:Y:S03]  /*3eb0*/  @!P0 LDC.64 R32, c[0x0][0x5c0] ;  /* 0x00017000ff208b82 */ /* 0x000ea60000000a00 */
[----:B------:R0:W-:Y:S09]  /*3ec0*/  @!P5 STG.E.U8 desc[UR14][R18.64+0x1], R27 ;  /* 0x0000011b1200d986 */ /* 0x0001f2000c10110e */
[----:B------:R-:W-:Y:S05]  /*3ed0*/  @P6 BRA `(.L_x_42) ;  /* 0x0000000000206947 */ /* 0x000fea0003800000 */
[----:B0-----:R-:W-:Y:S01]  /*3ee0*/  IADD3 R15, P2, R6, UR10, RZ ;  /* 0x0000000a060f7c10 */ /* 0x001fe2000ff5e0ff */
[----:B------:R-:W-:-:S03]  /*3ef0*/  ULDC.64 UR6, c[0x0][0x5c0] ;  /* 0x0001700000067ab9 */ /* 0x000fc60000000a00 */
[----:B------:R-:W-:Y:S02]  /*3f00*/  LEA R14, P5, R4, R15, 0x8 ;  /* 0x0000000f040e7211 */ /* 0x000fe400078a40ff */
[----:B------:R-:W-:Y:S02]  /*3f10*/  IADD3.X R15, R16, UR9, RZ, P2, !PT ;  /* 0x00000009100f7c10 */ /* 0x000fe400097fe4ff */
[----:B------:R-:W-:Y:S02]  /*3f20*/  IADD3 R14, P2, R14, UR6, RZ ;  /* 0x000000060e0e7c10 */ /* 0x000fe4000ff5e0ff */
[----:B------:R-:W-:-:S04]  /*3f30*/  LEA.HI.X R15, R4, R15, R5, 0x8, P5 ;  /* 0x0000000f040f7211 */ /* 0x000fc800028f4405 */
[----:B------:R-:W-:-:S05]  /*3f40*/  IADD3.X R15, R15, UR7, RZ, P2, !PT ;  /* 0x000000070f0f7c10 */ /* 0x000fca00097fe4ff */
[----:B------:R3:W-:Y:S02]  /*3f50*/  STG.E.U8 desc[UR14][R14.64], R23 ;  /* 0x000000170e007986 */ /* 0x0007e4000c10110e */
.L_x_42:
[----:B------:R-:W-:Y:S05]  /*3f60*/  BSYNC B1 ;  /* 0x0000000000017941 */ /* 0x000fea0003800000 */
.L_x_41:
[----:B------:R-:W-:Y:S01]  /*3f70*/  ISETP.LT.OR P1, PT, R20, 0x2, !P1 ;  /* 0x000000021400780c */ /* 0x000fe20004f21670 */
[----:B0--3--:R-:W-:Y:S01]  /*3f80*/  @!P4 IMAD.MOV.U32 R14, RZ, RZ, R6 ;  /* 0x000000ffff0ec224 */ /* 0x009fe200078e0006 */
[----:B------:R-:W-:Y:S01]  /*3f90*/  ISETP.GE.AND P2, PT, R22, 0x189, PT ;  /* 0x000001891600780c */ /* 0x000fe20003f46270 */
[----:B------:R-:W-:Y:S02]  /*3fa0*/  @!P4 IMAD.MOV.U32 R15, RZ, RZ, R16 ;  /* 0x000000ffff0fc224 */ /* 0x000fe400078e0010 */
[-C--:B------:R-:W-:Y:S01]  /*3fb0*/  FMUL R21, R21, R2.reuse ;  /* 0x0000000215157220 */ /* 0x080fe20000400000 */
[----:B------:R-:W-:Y:S02]  /*3fc0*/  @!P0 IMAD.MOV.U32 R18, RZ, RZ, R6 ;  /* 0x000000ffff128224 */ /* 0x000fe400078e0006 */
[-C--:B------:R-:W-:Y:S01]  /*3fd0*/  FMUL R13, R13, R2.reuse ;  /* 0x000000020d0d7220 */ /* 0x080fe20000400000 */
[----:B------:R-:W-:Y:S02]  /*3fe0*/  @!P0 IMAD.MOV.U32 R19, RZ, RZ, R16 ;  /* 0x000000ffff138224 */ /* 0x000fe400078e0010 */
[----:B------:R-:W-:Y:S01]  /*3ff0*/  FMUL R17, R17, R2 ;  /* 0x0000000211117220 */ /* 0x000fe20000400000 */
[----:B------:R-:W-:Y:S01]  /*4000*/  @!P4 IMAD.WIDE.U32 R14, R4, 0x180, R14 ;  /* 0x00000180040ec825 */ /* 0x000fe200078e000e */
[----:B------:R-:W-:Y:S01]  /*4010*/  BSSY B1, `(.L_x_43) ;  /* 0x0000014000017945 */ /* 0x000fe20003800000 */
[----:B------:R-:W-:-:S02]  /*4020*/  F2FP.SATFINITE.E4M3.F32.PACK_AB_MERGE_C R21, RZ, R21, RZ ;  /* 0x00000015ff15723e */ /* 0x000fc400048070ff */
[----:B------:R-:W-:Y:S01]  /*4030*/  @!P0 IMAD.WIDE.U32 R22, R4, 0x180, R18 ;  /* 0x0000018004168825 */ /* 0x000fe200078e0012 */
[----:B-1----:R-:W-:Y:S02]  /*4040*/  @!P4 IADD3 R18, P5, R14, R30, RZ ;  /* 0x0000001e0e12c210 */ /* 0x002fe40007fbe0ff */
[----:B------:R-:W-:Y:S01]  /*4050*/  F2FP.SATFINITE.E4M3.F32.PACK_AB_MERGE_C R25, RZ, R13, RZ ;  /* 0x0000000dff19723e */ /* 0x000fe200048070ff */
[C---:B------:R-:W-:Y:S01]  /*4060*/  @!P4 IMAD R19, R5.reuse, 0x180, RZ ;  /* 0x000001800513c824 */ /* 0x040fe200078e02ff */
[----:B--2---:R-:W-:Y:S01]  /*4070*/  @!P0 IADD3 R22, P6, R22, R32, RZ ;  /* 0x0000002016168210 */ /* 0x004fe20007fde0ff */
[----:B------:R-:W-:Y:S01]  /*4080*/  @!P0 IMAD R24, R5, 0x180, RZ ;  /* 0x0000018005188824 */ /* 0x000fe200078e02ff */
[----:B------:R-:W-:Y:S02]  /*4090*/  F2FP.SATFINITE.E4M3.F32.PACK_AB_MERGE_C R17, RZ, R17, RZ ;  /* 0x00000011ff11723e */ /* 0x000fe400048070ff */
[----:B------:R-:W-:Y:S02]  /*40a0*/  @!P4 IADD3.X R19, R31, R15, R19, P5, !PT ;  /* 0x0000000f1f13c210 */ /* 0x000fe40002ffe413 */
[----:B------:R-:W-:Y:S01]  /*40b0*/  @!P0 IADD3.X R23, R33, R23, R24, P6, !PT ;  /* 0x0000001721178210 */ /* 0x000fe200037fe418 */
[----:B------:R-:W-:Y:S06]  /*40c0*/  @P1 BRA `(.L_x_44) ;  /* 0x0000000000201947 */ /* 0x000fec0003800000 */
[----:B------:R-:W-:Y:S01]  /*40d0*/  IADD3 R13, P1, R6, UR10, RZ ;  /* 0x0000000a060d7c10 */ /* 0x000fe2000ff3e0ff */
[----:B------:R-:W-:-:S03]  /*40e0*/  ULDC.64 UR6, c[0x0][0x5c0] ;  /* 0x0001700000067ab9 */ /* 0x000fc60000000a00 */
[----:B------:R-:W-:Y:S02]  /*40f0*/  LEA R14, P5, R4, R13, 0x8 ;  /* 0x0000000d040e7211 */ /* 0x000fe400078a40ff */
[----:B------:R-:W-:Y:S02]  /*4100*/  IADD3.X R13, R16, UR9, RZ, P1, !PT ;  /* 0x00000009100d7c10 */ /* 0x000fe40008ffe4ff */
[----:B------:R-:W-:Y:S02]  /*4110*/  IADD3 R14, P1, R14, UR6, RZ ;  /* 0x000000060e0e7c10 */ /* 0x000fe4000ff3e0ff */
[----:B------:R-:W-:-:S04]  /*4120*/  LEA.HI.X R13, R4, R13, R5, 0x8, P5 ;  /* 0x0000000d040d7211 */ /* 0x000fc800028f4405 */
[----:B------:R-:W-:-:S05]  /*4130*/  IADD3.X R15, R13, UR7, RZ, P1, !PT ;  /* 0x000000070d0f7c10 */ /* 0x000fca0008ffe4ff */
[----:B------:R0:W-:Y:S02]  /*4140*/  STG.E.U8 desc[UR14][R14.64+0x1], R17 ;  /* 0x000001110e007986 */ /* 0x0001e4000c10110e */
.L_x_44:
[----:B------:R-:W-:Y:S05]  /*4150*/  BSYNC B1 ;  /* 0x0000000000017941 */ /* 0x000fea0003800000 */
.L_x_43:
[----:B------:R1:W-:Y:S01]  /*4160*/  @!P4 STG.E.U8 desc[UR14][R18.64], R21 ;  /* 0x000000151200c986 */ /* 0x0003e2000c10110e */
[-C--:B------:R-:W-:Y:S01]  /*4170*/  FMUL R11, R11, R2.reuse ;  /* 0x000000020b0b7220 */ /* 0x080fe20000400000 */
[----:B------:R-:W-:Y:S01]  /*4180*/  BSSY B1, `(.L_x_45) ;  /* 0x000000f000017945 */ /* 0x000fe20003800000 */
[----:B------:R-:W-:Y:S01]  /*4190*/  FMUL R13, R10, R2 ;  /* 0x000000020a0d7220 */ /* 0x000fe20000400000 */
[----:B------:R1:W-:Y:S01]  /*41a0*/  @!P0 STG.E.U8 desc[UR14][R22.64+0x1], R25 ;  /* 0x0000011916008986 */ /* 0x0003e2000c10110e */
[C---:B------:R-:W-:Y:S02]  /*41b0*/  ISETP.LT.OR P0, PT, R20.reuse, 0x1, !P2 ;  /* 0x000000011400780c */ /* 0x040fe40005701670 */
[----:B------:R-:W-:Y:S02]  /*41c0*/  ISETP.LT.OR P2, PT, R20, 0x2, !P2 ;  /* 0x000000021400780c */ /* 0x000fe40005741670 */
[----:B0-----:R-:W-:-:S09]  /*41d0*/  F2FP.SATFINITE.E4M3.F32.PACK_AB_MERGE_C R15, RZ, R11, RZ ;  /* 0x0000000bff0f723e */ /* 0x001fd200048070ff */
[----:B-1----:R-:W-:Y:S05]  /*41e0*/  @P0 BRA `(.L_x_46) ;  /* 0x0000000000200947 */ /* 0x002fea0003800000 */
[----:B------:R-:W-:Y:S01]  /*41f0*/  IADD3 R10, P0, R6, UR10, RZ ;  /* 0x0000000a060a7c10 */ /* 0x000fe2000ff1e0ff */
[----:B------:R-:W-:Y:S01]  /*4200*/  ULDC.64 UR6, c[0x0][0x5c0] ;  /* 0x0001700000067ab9 */ /* 0x000fe20000000a00 */
[----:B------:R-:W-:Y:S02]  /*4210*/  IMAD R17, R5, 0x180, RZ ;  /* 0x0000018005117824 */ /* 0x000fe400078e02ff */
[----:B------:R-:W-:-:S03]  /*4220*/  IADD3.X R11, R16, UR9, RZ, P0, !PT ;  /* 0x00000009100b7c10 */ /* 0x000fc600087fe4ff */
[----:B------:R-:W-:-:S03]  /*4230*/  IMAD.WIDE.U32 R10, R4, 0x180, R10 ;  /* 0x00000180040a7825 */ /* 0x000fc600078e000a */
[----:B------:R-:W-:-:S04]  /*4240*/  IADD3 R10, P0, R10, UR6, RZ ;  /* 0x000000060a0a7c10 */ /* 0x000fc8000ff1e0ff */
[----:B------:R-:W-:-:S05]  /*4250*/  IADD3.X R11, R17, UR7, R11, P0, !PT ;  /* 0x00000007110b7c10 */ /* 0x000fca00087fe40b */
[----:B------:R0:W-:Y:S04]  /*4260*/  STG.E.U8 desc[UR14][R10.64], R15 ;  /* 0x0000000f0a007986 */ /* 0x0001e8000c10110e */
.L_x_46:
[----:B------:R-:W-:Y:S05]  /*4270*/  BSYNC B1 ;  /* 0x0000000000017941 */ /* 0x000fea0003800000 */
.L_x_45:
[----:B------:R-:W-:Y:S01]  /*4280*/  F2FP.SATFINITE.E4M3.F32.PACK_AB_MERGE_C R13, RZ, R13, RZ ;  /* 0x0000000dff0d723e */ /* 0x000fe200048070ff */
[----:B------:R-:W-:Y:S06]  /*4290*/  @P2 BRA `(.L_x_36) ;  /* 0x0000000000202947 */ /* 0x000fec0003800000 */
        /* <DEDUP_REMOVED lines=8> */
.L_x_36:
[----:B------:R-:W-:Y:S05]  /*4320*/  BSYNC B0 ;  /* 0x0000000000007941 */ /* 0x000fea0003800000 */
.L_x_32:
[----:B------:R-:W-:Y:S01]  /*4330*/  ULDC UR6, c[0x0][0xc] ;  /* 0x0000030000067ab9 */ /* 0x000fe20000000800 */
[----:B------:R-:W-:Y:S01]  /*4340*/  ULDC UR7, c[0x0][0x10] ;  /* 0x0000040000077ab9 */ /* 0x000fe20000000800 */
[----:B--23--:R-:W2:Y:S01]  /*4350*/  LDC R5, c[0x0][0x14] ;  /* 0x00000500ff057b82 */ /* 0x00cea20000000800 */
[----:B------:R-:W-:Y:S01]  /*4360*/  UIMAD.WIDE.U32 UR6, UR6, UR7, URZ ;  /* 0x00000007060672a5 */ /* 0x000fe2000f8e003f */
[----:B------:R-:W-:Y:S01]  /*4370*/  PRMT R4, RZ, 0x7610, R4 ;  /* 0x00007610ff047816 */ /* 0x000fe20000000004 */
[----:B------:R-:W-:Y:S02]  /*4380*/  IMAD.MOV.U32 R7, RZ, RZ, -0x1 ;  /* 0xffffffffff077424 */ /* 0x000fe400078e00ff */
[----:B------:R-:W-:Y:S02]  /*4390*/  IMAD.MOV.U32 R31, RZ, RZ, -0x1 ;  /* 0xffffffffff1f7424 */ /* 0x000fe400078e00ff */
[----:B--2---:R-:W-:-:S04]  /*43a0*/  IMAD.WIDE.U32 R8, R5, UR6, R8 ;  /* 0x0000000605087c25 */ /* 0x004fc8000f8e0008 */
[----:B------:R-:W-:Y:S01]  /*43b0*/  IMAD R5, R5, UR7, RZ ;  /* 0x0000000705057c24 */ /* 0x000fe2000f8e02ff */
[----:B------:R-:W-:Y:S02]  /*43c0*/  ULDC.64 UR6, c[0x0][0x650] ;  /* 0x0001940000067ab9 */ /* 0x000fe40000000a00 */
[----:B------:R-:W-:Y:S01]  /*43d0*/  ISETP.GE.U32.AND P0, PT, R8, UR6, PT ;  /* 0x0000000608007c0c */ /* 0x000fe2000bf06070 */
[----:B------:R-:W-:-:S05]  /*43e0*/  IMAD.IADD R9, R9, 0x1, R5 ;  /* 0x0000000109097824 */ /* 0x000fca00078e0205 */
[----:B------:R-:W-:-:S13]  /*43f0*/  ISETP.GE.U32.AND.EX P0, PT, R9, UR7, PT, P0 ;  /* 0x0000000709007c0c */ /* 0x000fda000bf06100 */
[----:B------:R-:W-:Y:S05]  /*4400*/  @P0 BRA `(.L_x_47) ;  /* 0x0000000400600947 */ /* 0x000fea0003800000 */
[----:B-1----:R-:W1:Y:S01]  /*4410*/  S2R R18, SR_CTAID.X ;  /* 0x0000000000127919 */ /* 0x002e620000002500 */
[----:B0-----:R-:W0:Y:S01]  /*4420*/  LDC.64 R12, c[0x0][0x628] ;  /* 0x00018a00ff0c7b82 */ /* 0x001e220000000a00 */
[----:B------:R-:W-:Y:S01]  /*4430*/  ULDC UR6, c[0x0][0x150] ;  /* 0x0000540000067ab9 */ /* 0x000fe20000000800 */
[----:B------:R-:W-:Y:S01]  /*4440*/  IMAD.MOV.U32 R10, RZ, RZ, R8 ;  /* 0x000000ffff0a7224 */ /* 0x000fe200078e0008 */
[----:B------:R-:W2:Y:S01]  /*4450*/  S2R R20, SR_CTAID.Y ;  /* 0x0000000000147919 */ /* 0x000ea20000002600 */
[----:B-----5:R-:W-:-:S04]  /*4460*/  IMAD.MOV.U32 R11, RZ, RZ, R9 ;  /* 0x000000ffff0b7224 */ /* 0x020fc800078e0009 */
[----:B------:R-:W3:Y:S08]  /*4470*/  LDC R21, c[0x0][0x144] ;  /* 0x00005100ff157b82 */ /* 0x000ef00000000800 */
[----:B------:R-:W4:Y:S08]  /*4480*/  LDC R14, c[0x0][0x630] ;  /* 0x00018c00ff0e7b82 */ /* 0x000f300000000800 */
[----:B------:R-:W2:Y:S01]  /*4490*/  LDC.64 R16, c[0x0][0x620] ;  /* 0x00018800ff107b82 */ /* 0x000ea20000000a00 */
[----:B0-----:R-:W-:-:S04]  /*44a0*/  ISETP.NE.U32.AND P0, PT, R12, RZ, PT ;  /* 0x000000ff0c00720c */ /* 0x001fc80003f05070 */
[----:B------:R-:W-:Y:S02]  /*44b0*/  ISETP.NE.AND.EX P0, PT, R13, RZ, PT, P0 ;  /* 0x000000ff0d00720c */ /* 0x000fe40003f05300 */
[----:B-1----:R-:W-:-:S05]  /*44c0*/  I2FP.F32.U32 R4, R18 ;  /* 0x0000001200047245 */ /* 0x002fca0000201000 */
[----:B------:R-:W-:-:S04]  /*44d0*/  FMUL R4, R4, UR6 ;  /* 0x0000000604047c20 */ /* 0x000fc80008400000 */
[----:B------:R0:W1:Y:S02]  /*44e0*/  F2I.U32.TRUNC.NTZ R19, R4 ;  /* 0x0000000400137305 */ /* 0x000064000020f000 */
[----:B---34-:R-:W-:Y:S05]  /*44f0*/  @!P0 BRA `(.L_x_48) ;  /* 0x0000000000288947 */ /* 0x018fea0003800000 */
[----:B------:R-:W3:Y:S02]  /*4500*/  LDC R5, c[0x0][0x634] ;  /* 0x00018d00ff057b82 */ /* 0x000ee40000000800 */
[----:B---3--:R-:W-:-:S05]  /*4510*/  IADD3 R11, P0, R8, R5, RZ ;  /* 0x00000005080b7210 */ /* 0x008fca0007f1e0ff */
[----:B------:R-:W-:-:S04]  /*4520*/  IMAD.X R15, RZ, RZ, R9, P0 ;  /* 0x000000ffff0f7224 */ /* 0x000fc800000e0609 */
[----:B0-----:R-:W-:-:S04]  /*4530*/  IMAD.WIDE.U32 R4, R15, R12, RZ ;  /* 0x0000000c0f047225 */ /* 0x001fc800078e00ff */
[----:B------:R-:W-:-:S04]  /*4540*/  IMAD.WIDE.U32 R6, P0, R11, R13, R4 ;  /* 0x0000000d0b067225 */ /* 0x000fc80007800004 */
[----:B------:R-:W-:-:S04]  /*4550*/  IMAD.WIDE.U32 R4, R11, R12, RZ ;  /* 0x0000000c0b047225 */ /* 0x000fc800078e00ff */
[----:B------:R-:W-:Y:S01]  /*4560*/  IMAD.X R11, RZ, RZ, RZ, P0 ;  /* 0x000000ffff0b7224 */ /* 0x000fe200000e06ff */
[----:B------:R-:W-:Y:S01]  /*4570*/  IADD3 RZ, P0, R5, R6, RZ ;  /* 0x0000000605ff7210 */ /* 0x000fe20007f1e0ff */
[----:B------:R-:W-:-:S04]  /*4580*/  IMAD.MOV.U32 R10, RZ, RZ, R7 ;  /* 0x000000ffff0a7224 */ /* 0x000fc800078e0007 */
[----:B------:R-:W-:-:S08]  /*4590*/  IMAD.WIDE.U32.X R10, R15, R13, R10, P0 ;  /* 0x0000000d0f0a7225 */ /* 0x000fd000000e040a */
.L_x_48:
[----:B------:R-:W3:Y:S01]  /*45a0*/  LDC.64 R26, c[0x0][0x640] ;  /* 0x00019000ff1a7b82 */ /* 0x000ee20000000a00 */
[-C--:B------:R-:W-:Y:S01]  /*45b0*/  SHF.R.U64 R31, R10, R14.reuse, R11 ;  /* 0x0000000e0a1f7219 */ /* 0x080fe2000000120b */
[----:B-1----:R-:W-:Y:S01]  /*45c0*/  IMAD.MOV R19, RZ, RZ, -R19 ;  /* 0x000000ffff137224 */ /* 0x002fe200078e0a13 */
[----:B0-----:R-:W-:Y:S01]  /*45d0*/  SHF.R.U32.HI R4, RZ, R14, R11 ;  /* 0x0000000eff047219 */ /* 0x001fe2000001160b */
[----:B------:R-:W-:Y:S01]  /*45e0*/  ULDC UR6, c[0x0][0x154] ;  /* 0x0000550000067ab9 */ /* 0x000fe20000000800 */
[----:B------:R-:W-:Y:S01]  /*45f0*/  IADD3 R7, P0, RZ, -R31, RZ ;  /* 0x8000001fff077210 */ /* 0x000fe20007f1e0ff */
[----:B------:R-:W-:Y:S02]  /*4600*/  IMAD R19, R21, R19, R18 ;  /* 0x0000001315137224 */ /* 0x000fe400078e0212 */
[----:B------:R-:W0:Y:S01]  /*4610*/  LDC R10, c[0x0][0x618] ;  /* 0x00018600ff0a7b82 */ /* 0x000e220000000800 */
[----:B------:R-:W-:Y:S02]  /*4620*/  IMAD.MOV.U32 R11, RZ, RZ, 0x1 ;  /* 0x00000001ff0b7424 */ /* 0x000fe400078e00ff */
[----:B------:R-:W-:-:S04]  /*4630*/  IMAD.X R5, RZ, RZ, ~R4, P0 ;  /* 0x000000ffff057224 */ /* 0x000fc800000e0e04 */
[-C--:B--2---:R-:W-:Y:S01]  /*4640*/  IMAD R6, R5, R16.reuse, RZ ;  /* 0x0000001005067224 */ /* 0x084fe200078e02ff */
[----:B------:R-:W1:Y:S01]  /*4650*/  LDC R22, c[0x0][0x608] ;  /* 0x00018200ff167b82 */ /* 0x000e620000000800 */
[----:B------:R-:W-:-:S04]  /*4660*/  IMAD.WIDE.U32 R4, R7, R16, R8 ;  /* 0x0000001007047225 */ /* 0x000fc800078e0008 */
[----:B------:R-:W-:Y:S01]  /*4670*/  IMAD R7, R7, R17, R6 ;  /* 0x0000001107077224 */ /* 0x000fe200078e0206 */
[----:B------:R-:W-:Y:S02]  /*4680*/  I2FP.F32.U32 R6, R20 ;  /* 0x0000001400067245 */ /* 0x000fe40000201000 */
[----:B------:R-:W2:Y:S01]  /*4690*/  LDC R24, c[0x0][0x658] ;  /* 0x00019600ff187b82 */ /* 0x000ea20000000800 */
[----:B------:R-:W-:Y:S01]  /*46a0*/  IMAD.IADD R5, R5, 0x1, R7 ;  /* 0x0000000105057824 */ /* 0x000fe200078e0207 */
[----:B---3--:R-:W-:Y:S01]  /*46b0*/  ISETP.NE.U32.AND P0, PT, R26, RZ, PT ;  /* 0x000000ff1a00720c */ /* 0x008fe20003f05070 */
[----:B------:R-:W-:Y:S01]  /*46c0*/  FMUL R6, R6, UR6 ;  /* 0x0000000606067c20 */ /* 0x000fe20008400000 */
[----:B------:R-:W-:Y:S02]  /*46d0*/  IMAD.MOV.U32 R7, RZ, RZ, -0x1 ;  /* 0xffffffffff077424 */ /* 0x000fe400078e00ff */
[----:B------:R-:W-:Y:S01]  /*46e0*/  ISETP.NE.AND.EX P0, PT, R27, RZ, PT, P0 ;  /* 0x000000ff1b00720c */ /* 0x000fe20003f05300 */
[----:B------:R3:W4:Y:S01]  /*46f0*/  F2I.U32.TRUNC.NTZ R15, R6 ;  /* 0x00000006000f7305 */ /* 0x000722000020f000 */
[----:B------:R-:W3:Y:S01]  /*4700*/  LDC R17, c[0x0][0x148] ;  /* 0x00005200ff117b82 */ /* 0x000ee20000000800 */
[----:B0-----:R-:W-:-:S02]  /*4710*/  SHF.R.U64 R14, R4, R10, R5 ;  /* 0x0000000a040e7219 */ /* 0x001fc40000001205 */
[----:B------:R-:W-:-:S05]  /*4720*/  SHF.R.U32.HI R5, RZ, R10, R5 ;  /* 0x0000000aff057219 */ /* 0x000fca0000011605 */
[----:B------:R-:W0:Y:S01]  /*4730*/  LDC R18, c[0x0][0x600] ;  /* 0x00018000ff127b82 */ /* 0x000e220000000800 */
[-CC-:B-1----:R-:W-:Y:S02]  /*4740*/  SHF.R.U64 R12, R14, R22.reuse, R5.reuse ;  /* 0x000000160e0c7219 */ /* 0x182fe40000001205 */
[----:B------:R-:W-:-:S05]  /*4750*/  SHF.R.U32.HI R5, RZ, R22, R5 ;  /* 0x00000016ff057219 */ /* 0x000fca0000011605 */
[----:B------:R-:W1:Y:S01]  /*4760*/  LDC R23, c[0x0][0x648] ;  /* 0x00019200ff177b82 */ /* 0x000e620000000800 */
[-CC-:B--2---:R-:W-:Y:S02]  /*4770*/  SHF.R.U64 R16, R12, R24.reuse, R5.reuse ;  /* 0x000000180c107219 */ /* 0x184fe40000001205 */
[-C--:B------:R-:W-:Y:S02]  /*4780*/  SHF.L.U32 R7, R7, R24.reuse, RZ ;  /* 0x0000001807077219 */ /* 0x080fe400000006ff */
[-C--:B------:R-:W-:Y:S01]  /*4790*/  SHF.R.U32.HI R5, RZ, R24.reuse, R5 ;  /* 0x00000018ff057219 */ /* 0x080fe20000011605 */
[----:B------:R-:W-:Y:S01]  /*47a0*/  IMAD.MOV.U32 R4, RZ, RZ, R16 ;  /* 0x000000ffff047224 */ /* 0x000fe200078e0010 */
[----:B------:R-:W-:Y:S01]  /*47b0*/  SHF.L.U32 R24, R11, R24, RZ ;  /* 0x000000180b187219 */ /* 0x000fe200000006ff */
[----:B------:R-:W2:Y:S01]  /*47c0*/  LDC R25, c[0x0][0x638] ;  /* 0x00018e00ff197b82 */ /* 0x000ea20000000800 */
[----:B------:R-:W-:-:S07]  /*47d0*/  LOP3.LUT R21, RZ, R7, RZ, 0x33, !PT ;  /* 0x00000007ff157212 */ /* 0x000fce00078e33ff */
[----:B------:R-:W0:Y:S01]  /*47e0*/  LDC R29, c[0x0][0x610] ;  /* 0x00018400ff1d7b82 */ /* 0x000e220000000800 */
[----:B----4-:R-:W-:Y:S05]  /*47f0*/  @!P0 BRA `(.L_x_49) ;  /* 0x0000000000288947 */ /* 0x010fea0003800000 */
[----:B------:R-:W4:Y:S02]  /*4800*/  LDC R11, c[0x0][0x64c] ;  /* 0x00019300ff0b7b82 */ /* 0x000f240000000800 */
[----:B----4-:R-:W-:-:S05]  /*4810*/  IADD3 R11, P0, R16, R11, RZ ;  /* 0x0000000b100b7210 */ /* 0x010fca0007f1e0ff */
[----:B------:R-:W-:-:S04]  /*4820*/  IMAD.X R13, RZ, RZ, R5, P0 ;  /* 0x000000ffff0d7224 */ /* 0x000fc800000e0605 */
[----:B------:R-:W-:-:S04]  /*4830*/  IMAD.WIDE.U32 R4, R13, R26, RZ ;  /* 0x0000001a0d047225 */ /* 0x000fc800078e00ff */
[----:B---3--:R-:W-:-:S04]  /*4840*/  IMAD.WIDE.U32 R6, P0, R11, R27, R4 ;  /* 0x0000001b0b067225 */ /* 0x008fc80007800004 */
[----:B------:R-:W-:-:S04]  /*4850*/  IMAD.WIDE.U32 R4, R11, R26, RZ ;  /* 0x0000001a0b047225 */ /* 0x000fc800078e00ff */
[----:B------:R-:W-:Y:S01]  /*4860*/  IMAD.X R11, RZ, RZ, RZ, P0 ;  /* 0x000000ffff0b7224 */ /* 0x000fe200000e06ff */
[----:B------:R-:W-:Y:S01]  /*4870*/  IADD3 RZ, P0, R5, R6, RZ ;  /* 0x0000000605ff7210 */ /* 0x000fe20007f1e0ff */
[----:B------:R-:W-:-:S04]  /*4880*/  IMAD.MOV.U32 R10, RZ, RZ, R7 ;  /* 0x000000ffff0a7224 */ /* 0x000fc800078e0007 */
[----:B------:R-:W-:-:S08]  /*4890*/  IMAD.WIDE.U32.X R4, R13, R27, R10, P0 ;  /* 0x0000001b0d047225 */ /* 0x000fd000000e040a */
.L_x_49:
[----:B-1----:R-:W-:Y:S01]  /*48a0*/  SHF.R.U64 R4, R4, R23, R5 ;  /* 0x0000001704047219 */ /* 0x002fe20000001205 */
[----:B0-----:R-:W-:Y:S01]  /*48b0*/  VIADD R11, R18, 0xffffffff ;  /* 0xffffffff120b7836 */ /* 0x001fe20000000000 */
[----:B------:R-:W-:Y:S01]  /*48c0*/  LOP3.LUT R7, R12, R21, RZ, 0xc0, !PT ;  /* 0x000000150c077212 */ /* 0x000fe200078ec0ff */
[----:B------:R-:W-:Y:S02]  /*48d0*/  IMAD.MOV R15, RZ, RZ, -R15 ;  /* 0x000000ffff0f7224 */ /* 0x000fe400078e0a0f */
[----:B------:R-:W-:Y:S02]  /*48e0*/  IMAD.MOV R5, RZ, RZ, -R4 ;  /* 0x000000ffff057224 */ /* 0x000fe400078e0a04 */
[----:B------:R-:W-:Y:S01]  /*48f0*/  IMAD R12, R24, R4, R7 ;  /* 0x00000004180c7224 */ /* 0x000fe200078e0207 */
[----:B------:R-:W-:Y:S01]  /*4900*/  LOP3.LUT R7, R14, R11, RZ, 0xc0, !PT ;  /* 0x0000000b0e077212 */ /* 0x000fe200078ec0ff */
[----:B---3--:R-:W-:Y:S02]  /*4910*/  @P3 IMAD R19, R17, R15, R20 ;  /* 0x0000000f11133224 */ /* 0x008fe400078e0214 */
[----:B--2---:R-:W-:-:S02]  /*4920*/  IMAD R4, R5, R25, R16 ;  /* 0x0000001905047224 */ /* 0x004fc400078e0210 */
[----:B------:R-:W-:Y:S02]  /*4930*/  IMAD R12, R12, R29, R19 ;  /* 0x0000001d0c0c7224 */ /* 0x000fe400078e0213 */
[----:B------:R-:W-:Y:S02]  /*4940*/  IMAD R5, R4, R18, R7 ;  /* 0x0000001204057224 */ /* 0x000fe400078e0207 */
[----:B------:R-:W-:-:S03]  /*4950*/  IMAD.MOV.U32 R6, RZ, RZ, 0x1 ;  /* 0x00000001ff067424 */ /* 0x000fc600078e00ff */
[----:B------:R-:W-:Y:S02]  /*4960*/  SEL R7, R5, R12, !P3 ;  /* 0x0000000c05077207 */ /* 0x000fe40005800000 */
[----:B------:R-:W-:Y:S02]  /*4970*/  PRMT R4, R6, 0x7610, R4 ;  /* 0x0000761006047816 */ /* 0x000fe40000000004 */
[----:B------:R-:W-:-:S07]  /*4980*/  SEL R12, R12, R5, !P3 ;  /* 0x000000050c0c7207 */ /* 0x000fce0005800000 */
.L_x_47:
[----:B------:R-:W-:Y:S01]  /*4990*/  LOP3.LUT P0, RZ, R4, 0xff, RZ, 0xc0, !PT ;  /* 0x000000ff04ff7812 */ /* 0x000fe2000780c0ff */
[----:B------:R-:W-:-:S04]  /*49a0*/  UIMAD.WIDE.U32 UR6, UR5, 0x4ec4ec4f, URZ ;  /* 0x4ec4ec4f050678a5 */ /* 0x000fc8000f8e003f */
[----:B------:R-:W-:-:S04]  /*49b0*/  USHF.R.U32.HI UR6, URZ, 0x2, UR7 ;  /* 0x000000023f067899 */ /* 0x000fc80008011607 */
[----:B------:R-:W-:-:S04]  /*49c0*/  UIMAD UR5, UR6, -0xd, UR5 ;  /* 0xfffffff3060578a4 */ /* 0x000fc8000f8e0205 */
[----:B------:R-:W-:Y:S08]  /*49d0*/  @P0 BRA `(.L_x_50) ;  /* 0xffffffc400b00947 */ /* 0x000ff0000383ffff */
[----:B------:R-:W-:Y:S05]  /*49e0*/  EXIT ;  /* 0x000000000000794d */ /* 0x000fea0003800000 */
.L_x_4:
[----:B0-----:R-:W-:Y:S01]  /*49f0*/  ULDC.64 UR4, c[0x0][0x650] ;  /* 0x0001940000047ab9 */ /* 0x001fe20000000a00 */
        /* <DEDUP_REMOVED lines=25> */
.L_x_52:
[-CC-:B------:R-:W-:Y:S01]  /*4b90*/  SHF.R.U64 R15, R12, R16.reuse, R13.reuse ;  /* 0x000000100c0f7219 */ /* 0x180fe2000000120d */
[----:B------:R-:W0:Y:S01]  /*4ba0*/  LDC.64 R22, c[0x0][0x640] ;  /* 0x00019000ff167b82 */ /* 0x000e220000000a00 */
[----:B------:R-:W-:Y:S01]  /*4bb0*/  SHF.R.U32.HI R5, RZ, R16, R13 ;  /* 0x00000010ff057219 */ /* 0x000fe2000001160d */
[----:B------:R-:W-:Y:S01]  /*4bc0*/  ULDC UR4, c[0x0][0x150] ;  /* 0x0000540000047ab9 */ /* 0x000fe20000000800 */
[----:B------:R-:W-:Y:S02]  /*4bd0*/  IADD3 R11, P0, RZ, -R15, RZ ;  /* 0x8000000fff0b7210 */ /* 0x000fe40007f1e0ff */
[----:B------:R-:W-:-:S03]  /*4be0*/  I2FP.F32.U32 R6, R4 ;  /* 0x0000000400067245 */ /* 0x000fc60000201000 */
[----:B------:R-:W1:Y:S01]  /*4bf0*/  LDC R14, c[0x0][0x618] ;  /* 0x00018600ff0e7b82 */ /* 0x000e620000000800 */
[----:B------:R-:W-:Y:S02]  /*4c00*/  IMAD.X R5, RZ, RZ, ~R5, P0 ;  /* 0x000000ffff057224 */ /* 0x000fe400000e0e05 */
[----:B------:R-:W-:Y:S01]  /*4c10*/  FMUL R13, R6, UR4 ;  /* 0x00000004060d7c20 */ /* 0x000fe20008400000 */
[----:B------:R-:W-:Y:S01]  /*4c20*/  IMAD.WIDE.U32 R6, R11, R18, R8 ;  /* 0x000000120b067225 */ /* 0x000fe200078e0008 */
[----:B------:R-:W-:-:S03]  /*4c30*/  ULDC UR4, c[0x0][0x154] ;  /* 0x0000550000047ab9 */ /* 0x000fc60000000800 */
[----:B------:R-:W-:Y:S01]  /*4c40*/  IMAD R10, R5, R18, RZ ;  /* 0x00000012050a7224 */ /* 0x000fe200078e02ff */
[----:B------:R-:W2:Y:S01]  /*4c50*/  LDC R17, c[0x0][0x144] ;  /* 0x00005100ff117b82 */ /* 0x000ea20000000800 */
[----:B------:R-:W3:Y:S02]  /*4c60*/  F2I.U32.TRUNC.NTZ R13, R13 ;  /* 0x0000000d000d7305 */ /* 0x000ee4000020f000 */
[----:B------:R-:W-:Y:S02]  /*4c70*/  IMAD R5, R11, R19, R10 ;  /* 0x000000130b057224 */ /* 0x000fe400078e020a */
[----:B------:R-:W-:Y:S02]  /*4c80*/  IMAD.MOV.U32 R10, RZ, RZ, -0x1 ;  /* 0xffffffffff0a7424 */ /* 0x000fe400078e00ff */
[----:B------:R-:W-:Y:S01]  /*4c90*/  IMAD.IADD R5, R7, 0x1, R5 ;  /* 0x0000000107057824 */ /* 0x000fe200078e0205 */
[----:B------:R-:W4:Y:S01]  /*4ca0*/  LDC R18, c[0x0][0x608] ;  /* 0x00018200ff127b82 */ /* 0x000f220000000800 */
[----:B------:R-:W-:-:S02]  /*4cb0*/  I2FP.F32.U32 R7, R3 ;  /* 0x0000000300077245 */ /* 0x000fc40000201000 */
[----:B0-----:R-:W-:-:S03]  /*4cc0*/  ISETP.NE.U32.AND P0, PT, R22, RZ, PT ;  /* 0x000000ff1600720c */ /* 0x001fc60003f05070 */
[----:B------:R-:W-:Y:S01]  /*4cd0*/  FMUL R7, R7, UR4 ;  /* 0x0000000407077c20 */ /* 0x000fe20008400000 */
[----:B------:R-:W-:Y:S01]  /*4ce0*/  ISETP.NE.AND.EX P0, PT, R23, RZ, PT, P0 ;  /* 0x000000ff1700720c */ /* 0x000fe20003f05300 */
[----:B------:R-:W0:Y:S01]  /*4cf0*/  LDC R11, c[0x0][0x658] ;  /* 0x00019600ff0b7b82 */ /* 0x000e220000000800 */
[-C--:B-1----:R-:W-:Y:S01]  /*4d00*/  SHF.R.U64 R12, R6, R14.reuse, R5 ;  /* 0x0000000e060c7219 */ /* 0x082fe20000001205 */
[----:B---3--:R-:W-:Y:S01]  /*4d10*/  IMAD.MOV R6, RZ, RZ, -R13 ;  /* 0x000000ffff067224 */ /* 0x008fe200078e0a0d */
[----:B------:R-:W-:Y:S02]  /*4d20*/  SHF.R.U32.HI R5, RZ, R14, R5 ;  /* 0x0000000eff057219 */ /* 0x000fe40000011605 */
[----:B------:R1:W3:Y:S03]  /*4d30*/  F2I.U32.TRUNC.NTZ R14, R7 ;  /* 0x00000007000e7305 */ /* 0x0002e6000020f000 */
[----:B------:R-:W1:Y:S01]  /*4d40*/  LDC R16, c[0x0][0x148] ;  /* 0x00005200ff107b82 */ /* 0x000e620000000800 */
[----:B--2---:R-:W-:-:S02]  /*4d50*/  IMAD R21, R17, R6, R4 ;  /* 0x0000000611157224 */ /* 0x004fc400078e0204 */
[----:B------:R-:W-:-:S05]  /*4d60*/  IMAD.MOV.U32 R6, RZ, RZ, 0x1 ;  /* 0x00000001ff067424 */ /* 0x000fca00078e00ff */
[----:B------:R-:W2:Y:S01]  /*4d70*/  LDC R20, c[0x0][0x600] ;  /* 0x00018000ff147b82 */ /* 0x000ea20000000800 */
[-CC-:B----4-:R-:W-:Y:S02]  /*4d80*/  SHF.R.U64 R17, R12, R18.reuse, R5.reuse ;  /* 0x000000120c117219 */ /* 0x190fe40000001205 */
[----:B------:R-:W-:-:S05]  /*4d90*/  SHF.R.U32.HI R4, RZ, R18, R5 ;  /* 0x00000012ff047219 */ /* 0x000fca0000011605 */
[----:B------:R-:W4:Y:S01]  /*4da0*/  LDC R24, c[0x0][0x648] ;  /* 0x00019200ff187b82 */ /* 0x000f220000000800 */
[-CC-:B0-----:R-:W-:Y:S02]  /*4db0*/  SHF.R.U64 R19, R17, R11.reuse, R4.reuse ;  /* 0x0000000b11137219 */ /* 0x181fe40000001204 */
[-C--:B------:R-:W-:Y:S02]  /*4dc0*/  SHF.L.U32 R10, R10, R11.reuse, RZ ;  /* 0x0000000b0a0a7219 */ /* 0x080fe400000006ff */
[-C--:B------:R-:W-:Y:S01]  /*4dd0*/  SHF.R.U32.HI R5, RZ, R11.reuse, R4 ;  /* 0x0000000bff057219 */ /* 0x080fe20000011604 */
[----:B------:R-:W-:Y:S01]  /*4de0*/  IMAD.MOV.U32 R4, RZ, RZ, R19 ;  /* 0x000000ffff047224 */ /* 0x000fe200078e0013 */
[----:B------:R-:W-:Y:S01]  /*4df0*/  SHF.L.U32 R18, R6, R11, RZ ;  /* 0x0000000b06127219 */ /* 0x000fe200000006ff */
[----:B------:R-:W0:Y:S01]  /*4e00*/  LDC R25, c[0x0][0x638] ;  /* 0x00018e00ff197b82 */ /* 0x000e220000000800 */
[----:B------:R-:W-:-:S07]  /*4e10*/  LOP3.LUT R26, RZ, R10, RZ, 0x33, !PT ;  /* 0x0000000aff1a7212 */ /* 0x000fce00078e33ff */
[----:B------:R-:W0:Y:S01]  /*4e20*/  LDC R27, c[0x0][0x610] ;  /* 0x00018400ff1b7b82 */ /* 0x000e220000000800 */
[----:B-1-3--:R-:W-:Y:S05]  /*4e30*/  @!P0 BRA `(.L_x_53) ;  /* 0x0000000000288947 */ /* 0x00afea0003800000 */
[----:B------:R-:W1:Y:S02]  /*4e40*/  LDC R4, c[0x0][0x64c] ;  /* 0x00019300ff047b82 */ /* 0x000e640000000800 */
[----:B-1----:R-:W-:-:S05]  /*4e50*/  IADD3 R11, P0, R19, R4, RZ ;  /* 0x00000004130b7210 */ /* 0x002fca0007f1e0ff */
        /* <DEDUP_REMOVED lines=8> */
.L_x_53:
[----:B----4-:R-:W-:Y:S01]  /*4ee0*/  SHF.R.U64 R5, R4, R24, R5 ;  /* 0x0000001804057219 */ /* 0x010fe20000001205 */
        /* <DEDUP_REMOVED lines=10> */
[----:B------:R-:W-:Y:S02]  /*4f90*/  IMAD.MOV.U32 R7, RZ, RZ, 0x1 ;  /* 0x00000001ff077424 */ /* 0x000fe400078e00ff */
[----:B------:R-:W-:Y:S01]  /*4fa0*/  IMAD.MOV.U32 R6, RZ, RZ, R15 ;  /* 0x000000ffff067224 */ /* 0x000fe200078e000f */
[----:B------:R-:W-:Y:S02]  /*4fb0*/  SEL R17, R3, R14, !P3 ;  /* 0x0000000e03117207 */ /* 0x000fe40005800000 */
[----:B------:R-:W-:-:S07]  /*4fc0*/  SEL R14, R14, R3, !P3 ;  /* 0x000000030e0e7207 */ /* 0x000fce0005800000 */
.L_x_51:
[----:B------:R-:W-:-:S08]  /*4fd0*/  NOP ;  /* 0x0000000000007918 */ /* 0x000fd00000000000 */
[----:B------:R-:W0:-:S00]  /*4fe0*/  USETMAXREG.DEALLOC.CTAPOOL 0x28 ;  /* 0x00000028000079c8 */ /* 0x000e0000080e0500 */
[----:B0-----:R-:W-:-:S13]  /*4ff0*/  ISETP.NE.AND P0, PT, R2, RZ, PT ;  /* 0x000000ff0200720c */ /* 0x001fda0003f05270 */
[----:B------:R-:W-:Y:S05]  /*5000*/  @P0 EXIT ;  /* 0x000000000000094d */ /* 0x000fea0003800000 */
[----:B------:R-:W-:Y:S01]  /*5010*/  LOP3.LUT P0, RZ, R7, 0xff, RZ, 0xc0, !PT ;  /* 0x000000ff07ff7812 */ /* 0x000fe2000780c0ff */
[----:B------:R-:W-:Y:S02]  /*5020*/  IMAD.MOV.U32 R10, RZ, RZ, 0x1 ;  /* 0x00000001ff0a7424 */ /* 0x000fe400078e00ff */
[----:B------:R-:W-:-:S10]  /*5030*/  IMAD.MOV.U32 R13, RZ, RZ, RZ ;  /* 0x000000ffff0d7224 */ /* 0x000fd400078e00ff */
[----:B------:R-:W-:Y:S05]  /*5040*/  @!P0 BRA `(.L_x_54) ;  /* 0x0000000c00348947 */ /* 0x000fea0003800000 */
[----:B------:R-:W0:Y:S01]  /*5050*/  LDC R2, c[0x0][0x28c] ;  /* 0x0000a300ff027b82 */ /* 0x000e220000000800 */
[----:B------:R-:W-:Y:S01]  /*5060*/  ULDC UR5, c[0x0][0x600] ;  /* 0x0001800000057ab9 */ /* 0x000fe20000000800 */
[----:B------:R-:W-:Y:S01]  /*5070*/  ULDC UR4, c[0x0][0xc] ;  /* 0x0000030000047ab9 */ /* 0x000fe20000000800 */
[----:B------:R-:W-:Y:S01]  /*5080*/  UIADD3 UR16, UR5, -0x1, URZ ;  /* 0xffffffff05107890 */ /* 0x000fe2000fffe03f */
[C---:B------:R-:W-:Y:S01]  /*5090*/  LOP3.LUT P2, RZ, R28.reuse, 0x7f, RZ, 0xc0, !PT ;  /* 0x0000007f1cff7812 */ /* 0x040fe2000784c0ff */
[----:B------:R-:W-:Y:S01]  /*50a0*/  ULDC UR6, c[0x0][0x658] ;  /* 0x0001960000067ab9 */ /* 0x000fe20000000800 */
[----:B------:R-:W-:Y:S01]  /*50b0*/  ULDC UR5, c[0x0][0x10] ;  /* 0x0000040000057ab9 */ /* 0x000fe20000000800 */
[----:B------:R-:W-:Y:S01]  /*50c0*/  UMOV UR7, 0xffffffff ;  /* 0xffffffff00077882 */ /* 0x000fe20000000000 */
[----:B------:R-:W-:Y:S01]  /*50d0*/  UMOV UR8, 0x1 ;  /* 0x0000000100087882 */ /* 0x000fe20000000000 */
[----:B------:R-:W-:Y:S01]  /*50e0*/  UIMAD.WIDE.U32 UR4, UR4, UR5, URZ ;  /* 0x00000005040472a5 */ /* 0x000fe2000f8e003f */
[----:B------:R-:W-:Y:S01]  /*50f0*/  LOP3.LUT P0, RZ, R28, 0x1f, RZ, 0xc0, !PT ;  /* 0x0000001f1cff7812 */ /* 0x000fe2000780c0ff */
[----:B------:R-:W-:Y:S01]  /*5100*/  USHF.L.U32 UR7, UR7, UR6, URZ ;  /* 0x0000000607077299 */ /* 0x000fe2000800063f */
[----:B------:R-:W-:Y:S01]  /*5110*/  BSSY B0, `(.L_x_54) ;  /* 0x00000c0000007945 */ /* 0x000fe20003800000 */
[----:B------:R-:W-:Y:S01]  /*5120*/  USHF.L.U32 UR18, UR8, UR6, URZ ;  /* 0x0000000608127299 */ /* 0x000fe2000800063f */
[----:B------:R-:W-:Y:S01]  /*5130*/  IMAD.MOV.U32 R15, RZ, RZ, 0x1 ;  /* 0x00000001ff0f7424 */ /* 0x000fe200078e00ff */
[----:B------:R-:W-:Y:S01]  /*5140*/  LOP3.LUT R16, R0, 0x2, RZ, 0xfc, !PT ;  /* 0x0000000200107812 */ /* 0x000fe200078efcff */
[----:B------:R-:W-:Y:S01]  /*5150*/  ULDC UR6, c[0x0][0x14] ;  /* 0x0000050000067ab9 */ /* 0x000fe20000000800 */
[----:B------:R-:W-:Y:S01]  /*5160*/  PLOP3.LUT P0, PT, P0, P2, PT, 0x8a, 0x0 ;  /* 0x000000000000781c */ /* 0x000fe20000705172 */
[----:B------:R-:W-:Y:S01]  /*5170*/  UIMAD.WIDE.U32 UR20, UR4, UR6, URZ ;  /* 0x00000006041472a5 */ /* 0x000fe2000f8e003f */
[----:B------:R-:W-:Y:S01]  /*5180*/  IMAD.MOV.U32 R10, RZ, RZ, 0x1 ;  /* 0x00000001ff0a7424 */ /* 0x000fe200078e00ff */
[----:B------:R-:W-:Y:S01]  /*5190*/  UIMAD UR13, UR5, UR6, URZ ;  /* 0x00000006050d72a4 */ /* 0x000fe2000f8e023f */
[----:B------:R-:W-:Y:S01]  /*51a0*/  IMAD.MOV.U32 R13, RZ, RZ, RZ ;  /* 0x000000ffff0d7224 */ /* 0x000fe200078e00ff */
[----:B------:R-:W-:Y:S01]  /*51b0*/  ULOP3.LUT UR17, URZ, UR7, URZ, 0x33, !UPT ;  /* 0x000000073f117292 */ /* 0x000fe2000f8e333f */
[----:B0-----:R-:W-:Y:S01]  /*51c0*/  VIADD R2, R2, 0x1f ;  /* 0x0000001f02027836 */ /* 0x001fe20000000000 */
[----:B------:R-:W-:Y:S01]  /*51d0*/  UIADD3 UR13, UR21, UR13, URZ ;  /* 0x0000000d150d7290 */ /* 0x000fe2000fffe03f */
[----:B------:R-:W-:-:S03]  /*51e0*/  ULDC.64 UR22, c[0x0][0x198] ;  /* 0x0000660000167ab9 */ /* 0x000fc60000000a00 */
[----:B------:R-:W-:-:S04]  /*51f0*/  SHF.R.S32.HI R3, RZ, 0x1f, R2 ;  /* 0x0000001fff037819 */ /* 0x000fc80000011402 */
[----:B------:R-:W-:-:S04]  /*5200*/  LEA.HI R3, R3, R2, RZ, 0x5 ;  /* 0x0000000203037211 */ /* 0x000fc800078f28ff */
[----:B------:R-:W-:-:S05]  /*5210*/  SHF.R.S32.HI R12, RZ, 0x5, R3 ;  /* 0x00000005ff0c7819 */ /* 0x000fca0000011403 */
[----:B------:R-:W-:-:S07]  /*5220*/  VIADD R11, R12, 0x1 ;  /* 0x000000010c0b7836 */ /* 0x000fce0000000000 */
.L_x_66:
[----:B------:R-:W-:-:S03]  /*5230*/  UMOV UR4, 0xffffffff ;  /* 0xffffffff00047882 */ /* 0x000fc60000000000 */
[----:B------:R-:W-:Y:S05]  /*5240*/  BRA.DIV UR4, `(.L_x_55) ;  /* 0x0000001204e87947 */ /* 0x000fea000b800000 */
[----:B------:R-:W-:-:S13]  /*5250*/  ELECT P1, URZ, PT ;  /* 0x00000000003f782f */ /* 0x000fda0003820000 */
.L_x_86:
[----:B------:R-:W0:Y:S01]  /*5260*/  LDC R2, c[0x0][0x28c] ;  /* 0x0000a300ff027b82 */ /* 0x000e220000000800 */
[----:B------:R-:W-:Y:S01]  /*5270*/  BSSY B1, `(.L_x_56) ;  /* 0x0000037000017945 */ /* 0x000fe20003800000 */
[----:B0-----:R-:W-:-:S13]  /*5280*/  ISETP.LT.OR P1, PT, R2, 0x1, !P1 ;  /* 0x000000010200780c */ /* 0x001fda0004f21670 */
[----:B------:R-:W-:Y:S05]  /*5290*/  @P1 BRA `(.L_x_57) ;  /* 0x0000000000d01947 */ /* 0x000fea0003800000 */
[----:B------:R-:W-:Y:S02]  /*52a0*/  IMAD.SHL.U32 R17, R17, 0x8, RZ ;  /* 0x0000000811117824 */ /* 0x000fe400078e00ff */
[----:B------:R-:W-:Y:S02]  /*52b0*/  IMAD.SHL.U32 R18, R14, 0x200, RZ ;  /* 0x000002000e127824 */ /* 0x000fe400078e00ff */
[----:B------:R-:W-:Y:S02]  /*52c0*/  IMAD.MOV.U32 R20, RZ, RZ, RZ ;  /* 0x000000ffff147224 */ /* 0x000fe400078e00ff */
[----:B------:R-:W-:Y:S02]  /*52d0*/  IMAD.MOV.U32 R2, RZ, RZ, R11 ;  /* 0x000000ffff027224 */ /* 0x000fe400078e000b */
[----:B------:R-:W-:Y:S02]  /*52e0*/  IMAD.MOV.U32 R3, RZ, RZ, R10 ;  /* 0x000000ffff037224 */ /* 0x000fe400078e000a */
[----:B------:R-:W-:-:S07]  /*52f0*/  IMAD.MOV.U32 R4, RZ, RZ, R13 ;  /* 0x000000ffff047224 */ /* 0x000fce00078e000d */
.L_x_61:
[----:B------:R-:W0:Y:S01]  /*5300*/  S2R R14, SR_CgaCtaId ;  /* 0x00000000000e7919 */ /* 0x000e220000008800 */
[----:B------:R-:W-:Y:S01]  /*5310*/  MOV R5, 0x400 ;  /* 0x0000040000057802 */ /* 0x000fe20000000f00 */
[----:B------:R-:W1:Y:S03]  /*5320*/  @!P2 LDC R7, c[0x0][0x500] ;  /* 0x00014000ff07ab82 */ /* 0x000e660000000800 */
[----:B0-----:R-:W-:Y:S02]  /*5330*/  LEA R19, R14, R5, 0x18 ;  /* 0x000000050e137211 */ /* 0x001fe400078ec0ff */
[----:B------:R-:W-:-:S03]  /*5340*/  SHF.L.U32 R5, R3, 0x1f, RZ ;  /* 0x0000001f03057819 */ /* 0x000fc600000006ff */
[----:B------:R-:W-:-:S04]  /*5350*/  IMAD R14, R4, 0x8, R19 ;  /* 0x00000008040e7824 */ /* 0x000fc800078e0213 */
[----:B------:R-:W0:Y:S02]  /*5360*/  SYNCS.PHASECHK.TRANS64.TRYWAIT P1, [R14+URZ+0x68], R5 ;  /* 0x000068050e0075a7 */ /* 0x000e24000802017f */
[----:B01----:R-:W-:Y:S05]  /*5370*/  @!P1 BRA `(.L_x_58) ;  /* 0x0000001000bc9947 */ /* 0x003fea0003800000 */
.L_x_87:
[----:B0-----:R-:W-:Y:S01]  /*5380*/  PRMT R5, R16, 0x9910, RZ ;  /* 0x0000991010057816 */ /* 0x001fe200000000ff */
[----:B------:R0:W-:Y:S03]  /*5390*/  @!P2 SYNCS.ARRIVE.TRANS64 RZ, [R14+URZ], R7 ;  /* 0x000000070effa9a7 */ /* 0x0001e6000800003f */
[----:B------:R-:W-:-:S13]  /*53a0*/  ISETP.NE.AND P1, PT, R5, 0x2, PT ;  /* 0x000000020500780c */ /* 0x000fda0003f25270 */
[----:B0-----:R-:W-:Y:S05]  /*53b0*/  @P1 BRA `(.L_x_59) ;  /* 0x0000000000041947 */ /* 0x001fea0003800000 */
[----:B------:R-:W-:Y:S01]  /*53c0*/  BPT.TRAP 0x1 ;  /* 0x000000040000795c */ /* 0x000fe20000300000 */
.L_x_59:
[----:B------:R-:W-:Y:S05]  /*53d0*/  @P0 BRA `(.L_x_60) ;  /* 0x0000000000040947 */ /* 0x000fea0003800000 */
[----:B------:R-:W-:Y:S01]  /*53e0*/  BPT.TRAP 0x1 ;  /* 0x000000040000795c */ /* 0x000fe20000300000 */
.L_x_60:
[--C-:B------:R-:W-:Y:S01]  /*53f0*/  IMAD R5, R4, 0x4000, R19.reuse ;  /* 0x0000400004057824 */ /* 0x100fe200078e0213 */
[----:B------:R-:W-:Y:S01]  /*5400*/  R2UR UR9, R14 ;  /* 0x000000000e0972ca */ /* 0x000fe200000e0000 */
[----:B------:R-:W-:Y:S01]  /*5410*/  IMAD R19, R4, 0x100, R19 ;  /* 0x0000010004137824 */ /* 0x000fe200078e0213 */
[----:B------:R-:W-:Y:S01]  /*5420*/  UIADD3 UR4, UP0, UR22, 0xf0, URZ ;  /* 0x000000f016047890 */ /* 0x000fe2000ff1e03f */
[----:B------:R-:W-:Y:S01]  /*5430*/  VIADD R2, R2, 0xffffffff ;  /* 0xffffffff02027836 */ /* 0x000fe20000000000 */
[----:B------:R-:W-:Y:S01]  /*5440*/  R2UR UR5, R5 ;  /* 0x00000000050572ca */ /* 0x000fe200000e0000 */
[----:B------:R-:W-:Y:S01]  /*5450*/  UIADD3 UR24, UP1, UR22, 0x1f0, URZ ;  /* 0x000001f016187890 */ /* 0x000fe2000ff3e03f */
[----:B------:R-:W-:Y:S01]  /*5460*/  R2UR UR8, R19 ;  /* 0x00000000130872ca */ /* 0x000fe200000e0000 */
[----:B------:R-:W-:Y:S01]  /*5470*/  VIADD R4, R4, 0x1 ;  /* 0x0000000104047836 */ /* 0x000fe20000000000 */
[----:B------:R-:W-:Y:S01]  /*5480*/  R2UR UR11, R18 ;  /* 0x00000000120b72ca */ /* 0x000fe200000e0000 */
[----:B------:R-:W-:Y:S01]  /*5490*/  UIADD3.X UR25, URZ, UR23, URZ, UP1, !UPT ;  /* 0x000000173f197290 */ /* 0x000fe20008ffe43f */
[----:B------:R-:W-:Y:S01]  /*54a0*/  R2UR UR10, R20 ;  /* 0x00000000140a72ca */ /* 0x000fe200000e0000 */
[----:B------:R-:W-:Y:S01]  /*54b0*/  UMOV UR6, 0x0 ;  /* 0x0000000000067882 */ /* 0x000fe20000000000 */
[----:B------:R-:W-:Y:S01]  /*54c0*/  R2UR UR12, R6 ;  /* 0x00000000060c72ca */ /* 0x000fe200000e0000 */
[----:B------:R-:W-:Y:S01]  /*54d0*/  UMOV UR7, 0x10000000 ;  /* 0x1000000000077882 */ /* 0x000fe20000000000 */
[----:B------:R-:W-:Y:S01]  /*54e0*/  R2UR UR19, R17 ;  /* 0x00000000111372ca */ /* 0x000fe200000e0000 */
[----:B------:R-:W-:Y:S01]  /*54f0*/  VIADD R20, R20, 0x20 ;  /* 0x0000002014147836 */ /* 0x000fe20000000000 */
[----:B------:R-:W-:Y:S01]  /*5500*/  ISETP.GT.AND P4, PT, R2, 0x1, PT ;  /* 0x000000010200780c */ /* 0x000fe20003f84270 */
[----:B------:R-:W-:Y:S01]  /*5510*/  UIADD3 UR14, UR5, 0x180, URZ ;  /* 0x00000180050e7890 */ /* 0x000fe2000fffe03f */
[----:B------:R-:W-:Y:S01]  /*5520*/  ISETP.NE.AND P1, PT, R4, 0xd, PT ;  /* 0x0000000d0400780c */ /* 0x000fe20003f25270 */
[----:B------:R-:W-:-:S02]  /*5530*/  UIADD3.X UR5, URZ, UR23, URZ, UP0, !UPT ;  /* 0x000000173f057290 */ /* 0x000fc400087fe43f */
[----:B------:R-:W-:Y:S01]  /*5540*/  UIADD3 UR15, UR8, 0x34180, URZ ;  /* 0x00034180080f7890 */ /* 0x000fe2000fffe03f */
[----:B------:R-:W-:Y:S02]  /*5550*/  SEL R14, RZ, 0x1, P1 ;  /* 0x00000001ff0e7807 */ /* 0x000fe40000800000 */
[----:B------:R-:W-:Y:S01]  /*5560*/  UMOV UR8, UR14 ;  /* 0x0000000e00087c82 */ /* 0x000fe20008000000 */
[----:B------:R-:W-:Y:S02]  /*5570*/  SEL R4, R4, RZ, P1 ;  /* 0x000000ff04047207 */ /* 0x000fe40000800000 */
[----:B------:R-:W-:Y:S01]  /*5580*/  LOP3.LUT R3, R3, R14, RZ, 0x3c, !PT ;  /* 0x0000000e03037212 */ /* 0x000fe200078e3cff */
[----:B------:R0:W-:Y:S02]  /*5590*/  UTMALDG.3D [UR8], [UR4], desc[UR6] ;  /* 0x00000608040075b4 */ /* 0x0001e40008011000 */
[----:B0-----:R-:W-:Y:S01]  /*55a0*/  UMOV UR8, UR15 ;  /* 0x0000000f00087c82 */ /* 0x001fe20008000000 */
[----:B------:R-:W-:-:S02]  /*55b0*/  UMOV UR11, UR19 ;  /* 0x00000013000b7c82 */ /* 0x000fc40008000000 */
[----:B------:R0:W-:Y:S02]  /*55c0*/  UTMALDG.3D [UR8], [UR24], desc[UR6] ;  /* 0x00000608180075b4 */ /* 0x0001e40008011000 */
[----:B0-----:R-:W-:Y:S05]  /*55d0*/  @P4 BRA `(.L_x_61) ;  /* 0xfffffffc00484947 */ /* 0x001fea000383ffff */
.L_x_57:
[----:B------:R-:W-:Y:S05]  /*55e0*/  BSYNC B1 ;  /* 0x0000000000017941 */ /* 0x000fea0003800000 */
.L_x_56:
[----:B------:R-:W-:Y:S01]  /*55f0*/  LOP3.LUT P4, RZ, R15, 0xff, RZ, 0xc0, !PT ;  /* 0x000000ff0fff7812 */ /* 0x000fe2000788c0ff */
[----:B------:R-:W-:Y:S01]  /*5600*/  IMAD.IADD R4, R12, 0x1, R13 ;  /* 0x000000010c047824 */ /* 0x000fe200078e020d */
[----:B------:R-:W-:Y:S01]  /*5610*/  IADD3 R8, P5, R8, UR20, RZ ;  /* 0x0000001408087c10 */ /* 0x000fe2000ffbe0ff */
[----:B------:R-:W-:Y:S01]  /*5620*/  ULDC.64 UR4, c[0x0][0x650] ;  /* 0x0001940000047ab9 */ /* 0x000fe20000000a00 */
[----:B------:R-:W-:Y:S01]  /*5630*/  BSSY B1, `(.L_x_62) ;  /* 0x000006b000017945 */ /* 0x000fe20003800000 */
[----:B------:R-:W-:Y:S01]  /*5640*/  IMAD.MOV.U32 R14, RZ, RZ, -0x1 ;  /* 0xffffffffff0e7424 */ /* 0x000fe200078e00ff */
[----:B------:R-:W-:Y:S01]  /*5650*/  ISETP.GT.U32.AND P1, PT, R4, 0xc, PT ;  /* 0x0000000c0400780c */ /* 0x000fe20003f24070 */
[----:B------:R-:W-:Y:S01]  /*5660*/  IMAD.MOV.U32 R17, RZ, RZ, -0x1 ;  /* 0xffffffffff117424 */ /* 0x000fe200078e00ff */
[----:B------:R-:W-:Y:S01]  /*5670*/  IADD3.X R9, R9, UR13, RZ, P5, !PT ;  /* 0x0000000d09097c10 */ /* 0x000fe2000affe4ff */
[----:B------:R-:W-:Y:S01]  /*5680*/  IMAD.MOV.U32 R6, RZ, RZ, -0x1 ;  /* 0xffffffffff067424 */ /* 0x000fe200078e00ff */
[----:B------:R-:W-:-:S02]  /*5690*/  ISETP.LT.U32.AND P1, PT, R12, 0xd, P1 ;  /* 0x0000000d0c00780c */ /* 0x000fc40000f21070 */
[----:B------:R-:W-:Y:S01]  /*56a0*/  PRMT R15, RZ, 0x7610, R15 ;  /* 0x00007610ff0f7816 */ /* 0x000fe2000000000f */
[----:B------:R-:W0:Y:S01]  /*56b0*/  @P4 S2R R3, SR_CgaCtaId ;  /* 0x0000000000034919 */ /* 0x000e220000008800 */
[----:B------:R-:W-:-:S04]  /*56c0*/  @P4 MOV R2, 0x400 ;  /* 0x0000040000024802 */ /* 0x000fc80000000f00 */
[----:B0-----:R-:W-:Y:S01]  /*56d0*/  @P4 LEA R5, R3, R2, 0x18 ;  /* 0x0000000203054211 */ /* 0x001fe200078ec0ff */
[----:B------:R-:W-:-:S03]  /*56e0*/  IMAD.WIDE.U32 R2, R4, 0x4ec4ec4f, RZ ;  /* 0x4ec4ec4f04027825 */ /* 0x000fc600078e00ff */
[----:B------:R0:W-:Y:S01]  /*56f0*/  @P4 SYNCS.ARRIVE.TRANS64.A1T0 RZ, [R5+URZ+0xe8], RZ ;  /* 0x0000e8ff05ff49a7 */ /* 0x0001e2000810003f */
[----:B------:R-:W-:Y:S02]  /*5700*/  ISETP.GE.U32.AND P4, PT, R12, 0xd, PT ;  /* 0x0000000d0c00780c */ /* 0x000fe40003f86070 */
[----:B------:R-:W-:Y:S02]  /*5710*/  PRMT R2, RZ, 0x7610, R2 ;  /* 0x00007610ff027816 */ /* 0x000fe40000000002 */
[----:B0-----:R-:W-:Y:S02]  /*5720*/  SHF.R.U32.HI R5, RZ, 0x2, R3 ;  /* 0x00000002ff057819 */ /* 0x001fe40000011603 */
[----:B------:R-:W-:Y:S02]  /*5730*/  SEL R3, RZ, 0x1, !P1 ;  /* 0x00000001ff037807 */ /* 0x000fe40004800000 */
[----:B------:R-:W-:Y:S01]  /*5740*/  ISETP.GE.U32.AND P1, PT, R8, UR4, PT ;  /* 0x0000000408007c0c */ /* 0x000fe2000bf26070 */
[----:B------:R-:W-:Y:S01]  /*5750*/  IMAD R13, R5, -0xd, R4 ;  /* 0xfffffff3050d7824 */ /* 0x000fe200078e0204 */
[----:B------:R-:W-:-:S02]  /*5760*/  LOP3.LUT R10, R10, R3, RZ, 0x3c, !PT ;  /* 0x000000030a0a7212 */ /* 0x000fc400078e3cff */
[----:B------:R-:W-:Y:S02]  /*5770*/  ISETP.GE.U32.AND.EX P1, PT, R9, UR5, PT, P1 ;  /* 0x0000000509007c0c */ /* 0x000fe4000bf26110 */
[----:B------:R-:W-:-:S11]  /*5780*/  @P4 LOP3.LUT R10, R10, 0x1, R5, 0x78, !PT ;  /* 0x000000010a0a4812 */ /* 0x000fd600078e7805 */
[----:B------:R-:W-:Y:S05]  /*5790*/  @P1 BRA `(.L_x_63) ;  /* 0x0000000400501947 */ /* 0x000fea0003800000 */
[----:B------:R-:W-:Y:S01]  /*57a0*/  ULDC.64 UR4, c[0x0][0x628] ;  /* 0x00018a0000047ab9 */ /* 0x000fe20000000a00 */
[----:B------:R-:W0:Y:S01]  /*57b0*/  S2R R17, SR_CTAID.X ;  /* 0x0000000000117919 */ /* 0x000e220000002500 */
[----:B------:R-:W-:Y:S01]  /*57c0*/  ISETP.NE.U32.AND P1, PT, RZ, UR4, PT ;  /* 0x00000004ff007c0c */ /* 0x000fe2000bf25070 */
[----:B------:R-:W-:Y:S01]  /*57d0*/  ULDC UR7, c[0x0][0x630] ;  /* 0x00018c0000077ab9 */ /* 0x000fe20000000800 */
[----:B------:R-:W-:Y:S01]  /*57e0*/  IMAD.MOV.U32 R2, RZ, RZ, R8 ;  /* 0x000000ffff027224 */ /* 0x000fe200078e0008 */
[----:B------:R-:W1:Y:S01]  /*57f0*/  S2R R14, SR_CTAID.Y ;  /* 0x00000000000e7919 */ /* 0x000e620000002600 */
[----:B------:R-:W-:Y:S01]  /*5800*/  ISETP.NE.AND.EX P1, PT, RZ, UR5, PT, P1 ;  /* 0x00000005ff007c0c */ /* 0x000fe2000bf25310 */
[----:B------:R-:W-:-:S12]  /*5810*/  IMAD.MOV.U32 R3, RZ, RZ, R9 ;  /* 0x000000ffff037224 */ /* 0x000fd800078e0009 */
[----:B------:R-:W-:Y:S05]  /*5820*/  @!P1 BRA `(.L_x_64) ;  /* 0x0000000000289947 */ /* 0x000fea0003800000 */
[----:B------:R-:W-:Y:S02]  /*5830*/  ULDC UR6, c[0x0][0x634] ;  /* 0x00018d0000067ab9 */ /* 0x000fe40000000800 */
[----:B------:R-:W-:-:S05]  /*5840*/  IADD3 R7, P1, R8, UR6, RZ ;  /* 0x0000000608077c10 */ /* 0x000fca000ff3e0ff */
[----:B------:R-:W-:-:S04]  /*5850*/  IMAD.X R19, RZ, RZ, R9, P1 ;  /* 0x000000ffff137224 */ /* 0x000fc800008e0609 */
[----:B------:R-:W-:-:S04]  /*5860*/  IMAD.WIDE.U32 R4, R19, UR4, RZ ;  /* 0x0000000413047c25 */ /* 0x000fc8000f8e00ff */
[----:B------:R-:W-:-:S04]  /*5870*/  IMAD.WIDE.U32 R4, P1, R7, UR5, R4 ;  /* 0x0000000507047c25 */ /* 0x000fc8000f820004 */
[----:B------:R-:W-:-:S04]  /*5880*/  IMAD.WIDE.U32 R6, R7, UR4, RZ ;  /* 0x0000000407067c25 */ /* 0x000fc8000f8e00ff */
[----:B------:R-:W-:Y:S01]  /*5890*/  IMAD.X R3, RZ, RZ, RZ, P1 ;  /* 0x000000ffff037224 */ /* 0x000fe200008e06ff */
[----:B------:R-:W-:Y:S01]  /*58a0*/  IADD3 RZ, P1, R7, R4, RZ ;  /* 0x0000000407ff7210 */ /* 0x000fe20007f3e0ff */
[----:B------:R-:W-:-:S04]  /*58b0*/  IMAD.MOV.U32 R2, RZ, RZ, R5 ;  /* 0x000000ffff027224 */ /* 0x000fc800078e0005 */
[----:B------:R-:W-:-:S08]  /*58c0*/  IMAD.WIDE.U32.X R2, R19, UR5, R2, P1 ;  /* 0x0000000513027c25 */ /* 0x000fd000088e0402 */
.L_x_64:
[--C-:B------:R-:W-:Y:S01]  /*58d0*/  SHF.R.U64 R6, R2, UR7, R3.reuse ;  /* 0x0000000702067c19 */ /* 0x100fe20008001203 */
[----:B------:R-:W-:Y:S01]  /*58e0*/  ULDC.64 UR4, c[0x0][0x620] ;  /* 0x0001880000047ab9 */ /* 0x000fe20000000a00 */
[----:B------:R-:W-:Y:S01]  /*58f0*/  SHF.R.U32.HI R2, RZ, UR7, R3 ;  /* 0x00000007ff027c19 */ /* 0x000fe20008011603 */
[----:B------:R-:W-:Y:S01]  /*5900*/  IMAD.MOV.U32 R3, RZ, RZ, R9 ;  /* 0x000000ffff037224 */ /* 0x000fe200078e0009 */
[----:B------:R-:W-:Y:S01]  /*5910*/  IADD3 R5, P1, RZ, -R6, RZ ;  /* 0x80000006ff057210 */ /* 0x000fe20007f3e0ff */
[----:B------:R-:W2:Y:S01]  /*5920*/  LDC R22, c[0x0][0x144] ;  /* 0x00005100ff167b82 */ /* 0x000ea20000000800 */
[----:B0-----:R-:W-:Y:S01]  /*5930*/  I2FP.F32.U32 R7, R17 ;  /* 0x0000001100077245 */ /* 0x001fe20000201000 */
[----:B------:R-:W-:Y:S01]  /*5940*/  ULDC.64 UR8, c[0x0][0x640] ;  /* 0x0001900000087ab9 */ /* 0x000fe20000000a00 */
[----:B------:R-:W-:Y:S01]  /*5950*/  ULDC UR6, c[0x0][0x608] ;  /* 0x0001820000067ab9 */ /* 0x000fe20000000800 */
[----:B------:R-:W-:Y:S01]  /*5960*/  IMAD.X R2, RZ, RZ, ~R2, P1 ;  /* 0x000000ffff027224 */ /* 0x000fe200008e0e02 */
[----:B------:R-:W-:-:S03]  /*5970*/  ISETP.NE.U32.AND P1, PT, RZ, UR8, PT ;  /* 0x00000008ff007c0c */ /* 0x000fc6000bf25070 */
[----:B------:R-:W-:Y:S01]  /*5980*/  IMAD R4, R2, UR4, RZ ;  /* 0x0000000402047c24 */ /* 0x000fe2000f8e02ff */
[----:B------:R-:W0:Y:S01]  /*5990*/  LDC R19, c[0x0][0x148] ;  /* 0x00005200ff137b82 */ /* 0x000e220000000800 */
[----:B------:R-:W-:Y:S01]  /*59a0*/  IMAD.MOV.U32 R2, RZ, RZ, R8 ;  /* 0x000000ffff027224 */ /* 0x000fe200078e0008 */
[----:B------:R-:W-:-:S03]  /*59b0*/  ISETP.NE.AND.EX P1, PT, RZ, UR9, PT, P1 ;  /* 0x00000009ff007c0c */ /* 0x000fc6000bf25310 */
[----:B------:R-:W-:Y:S01]  /*59c0*/  IMAD.WIDE.U32 R2, R5, UR4, R2 ;  /* 0x0000000405027c25 */ /* 0x000fe2000f8e0002 */
[----:B------:R-:W-:-:S03]  /*59d0*/  ULDC UR4, c[0x0][0x150] ;  /* 0x0000540000047ab9 */ /* 0x000fc60000000800 */
[----:B------:R-:W-:Y:S02]  /*59e0*/  IMAD R5, R5, UR5, R4 ;  /* 0x0000000505057c24 */ /* 0x000fe4000f8e0204 */
[----:B------:R-:W-:Y:S01]  /*59f0*/  FMUL R4, R7, UR4 ;  /* 0x0000000407047c20 */ /* 0x000fe20008400000 */
[----:B------:R-:W-:Y:S01]  /*5a00*/  ULDC UR4, c[0x0][0x618] ;  /* 0x0001860000047ab9 */ /* 0x000fe20000000800 */
[----:B------:R-:W-:Y:S01]  /*5a10*/  ULDC UR5, c[0x0][0x154] ;  /* 0x0000550000057ab9 */ /* 0x000fe20000000800 */
[----:B------:R-:W-:-:S03]  /*5a20*/  IMAD.IADD R3, R3, 0x1, R5 ;  /* 0x0000000103037824 */ /* 0x000fc600078e0205 */
[----:B------:R-:W3:Y:S02]  /*5a30*/  F2I.U32.TRUNC.NTZ R4, R4 ;  /* 0x0000000400047305 */ /* 0x000ee4000020f000 */
[----:B------:R-:W-:Y:S02]  /*5a40*/  SHF.R.U64 R7, R2, UR4, R3 ;  /* 0x0000000402077c19 */ /* 0x000fe40008001203 */
[----:B-1----:R-:W-:-:S05]  /*5a50*/  I2FP.F32.U32 R2, R14 ;  /* 0x0000000e00027245 */ /* 0x002fca0000201000 */
[----:B------:R-:W-:Y:S01]  /*5a60*/  FMUL R21, R2, UR5 ;  /* 0x0000000502157c20 */ /* 0x000fe20008400000 */
[----:B------:R-:W-:Y:S01]  /*5a70*/  SHF.R.U32.HI R2, RZ, UR4, R3 ;  /* 0x00000004ff027c19 */ /* 0x000fe20008011603 */
[----:B------:R-:W-:-:S03]  /*5a80*/  ULDC UR4, c[0x0][0x658] ;  /* 0x0001960000047ab9 */ /* 0x000fc60000000800 */
[--C-:B------:R-:W-:Y:S01]  /*5a90*/  SHF.R.U64 R20, R7, UR6, R2.reuse ;  /* 0x0000000607147c19 */ /* 0x100fe20008001202 */
[----:B------:R-:W1:Y:S01]  /*5aa0*/  F2I.U32.TRUNC.NTZ R21, R21 ;  /* 0x0000001500157305 */ /* 0x000e62000020f000 */
[----:B------:R-:W-:Y:S01]  /*5ab0*/  SHF.R.U32.HI R3, RZ, UR6, R2 ;  /* 0x00000006ff037c19 */ /* 0x000fe20008011602 */
[----:B---3--:R-:W-:-:S03]  /*5ac0*/  IMAD.MOV R4, RZ, RZ, -R4 ;  /* 0x000000ffff047224 */ /* 0x008fc600078e0a04 */
[----:B------:R-:W-:Y:S01]  /*5ad0*/  SHF.R.U64 R18, R20, UR4, R3 ;  /* 0x0000000414127c19 */ /* 0x000fe20008001203 */
[----:B--2---:R-:W-:Y:S01]  /*5ae0*/  IMAD R17, R22, R4, R17 ;  /* 0x0000000416117224 */ /* 0x004fe200078e0211 */
[----:B------:R-:W-:-:S03]  /*5af0*/  SHF.R.U32.HI R23, RZ, UR4, R3 ;  /* 0x00000004ff177c19 */ /* 0x000fc60008011603 */
[----:B------:R-:W-:Y:S02]  /*5b00*/  IMAD.MOV.U32 R2, RZ, RZ, R18 ;  /* 0x000000ffff027224 */ /* 0x000fe400078e0012 */
[----:B------:R-:W-:Y:S01]  /*5b10*/  IMAD.MOV.U32 R3, RZ, RZ, R23 ;  /* 0x000000ffff037224 */ /* 0x000fe200078e0017 */
[----:B------:R-:W-:Y:S06]  /*5b20*/  @!P1 BRA `(.L_x_65) ;  /* 0x0000000000289947 */ /* 0x000fec0003800000 */
[----:B------:R-:W-:Y:S02]  /*5b30*/  ULDC UR4, c[0x0][0x64c] ;  /* 0x0001930000047ab9 */ /* 0x000fe40000000800 */
[----:B------:R-:W-:-:S05]  /*5b40*/  IADD3 R3, P1, R18, UR4, RZ ;  /* 0x0000000412037c10 */ /* 0x000fca000ff3e0ff */
[----:B------:R-:W-:-:S04]  /*5b50*/  IMAD.X R23, RZ, RZ, R23, P1 ;  /* 0x000000ffff177224 */ /* 0x000fc800008e0617 */
[----:B------:R-:W-:-:S04]  /*5b60*/  IMAD.WIDE.U32 R4, R23, UR8, RZ ;  /* 0x0000000817047c25 */ /* 0x000fc8000f8e00ff */
[----:B------:R-:W-:-:S04]  /*5b70*/  IMAD.WIDE.U32 R4, P1, R3, UR9, R4 ;  /* 0x0000000903047c25 */ /* 0x000fc8000f820004 */
[----:B------:R-:W-:-:S04]  /*5b80*/  IMAD.WIDE.U32 R2, R3, UR8, RZ ;  /* 0x0000000803027c25 */ /* 0x000fc8000f8e00ff */
[----:B------:R-:W-:Y:S01]  /*5b90*/  IMAD.MOV.U32 R2, RZ, RZ, R5 ;  /* 0x000000ffff027224 */ /* 0x000fe200078e0005 */
[----:B------:R-:W-:Y:S01]  /*5ba0*/  IADD3 RZ, P4, R3, R4, RZ ;  /* 0x0000000403ff7210 */ /* 0x000fe20007f9e0ff */
[----:B------:R-:W-:-:S04]  /*5bb0*/  IMAD.X R3, RZ, RZ, RZ, P1 ;  /* 0x000000ffff037224 */ /* 0x000fc800008e06ff */
[----:B------:R-:W-:-:S08]  /*5bc0*/  IMAD.WIDE.U32.X R2, R23, UR9, R2, P4 ;  /* 0x0000000917027c25 */ /* 0x000fd0000a0e0402 */
.L_x_65:
[----:B------:R-:W-:Y:S01]  /*5bd0*/  ULDC UR4, c[0x0][0x648] ;  /* 0x0001920000047ab9 */ /* 0x000fe20000000800 */
[----:B-1----:R-:W-:Y:S01]  /*5be0*/  IMAD.MOV R21, RZ, RZ, -R21 ;  /* 0x000000ffff157224 */ /* 0x002fe200078e0a15 */
[----:B------:R-:W-:Y:S01]  /*5bf0*/  SHF.R.U64 R3, R2, UR4, R3 ;  /* 0x0000000402037c19 */ /* 0x000fe20008001203 */
[----:B------:R-:W-:Y:S01]  /*5c00*/  ULDC UR4, c[0x0][0x638] ;  /* 0x00018e0000047ab9 */ /* 0x000fe20000000800 */
[----:B------:R-:W-:Y:S01]  /*5c10*/  LOP3.LUT R20, R20, UR17, RZ, 0xc0, !PT ;  /* 0x0000001114147c12 */ /* 0x000fe2000f8ec0ff */
[----:B0-----:R-:W-:Y:S01]  /*5c20*/  @P3 IMAD R17, R19, R21, R14 ;  /* 0x0000001513113224 */ /* 0x001fe200078e020e */
[----:B------:R-:W-:Y:S01]  /*5c30*/  ULDC UR5, c[0x0][0x610] ;  /* 0x0001840000057ab9 */ /* 0x000fe20000000800 */
[----:B------:R-:W-:Y:S02]  /*5c40*/  IMAD.MOV R5, RZ, RZ, -R3 ;  /* 0x000000ffff057224 */ /* 0x000fe400078e0a03 */
[----:B------:R-:W-:Y:S01]  /*5c50*/  IMAD R14, R3, UR18, R20 ;  /* 0x00000012030e7c24 */ /* 0x000fe2000f8e0214 */
[----:B------:R-:W-:Y:S01]  /*5c60*/  LOP3.LUT R3, R7, UR16, RZ, 0xc0, !PT ;  /* 0x0000001007037c12 */ /* 0x000fe2000f8ec0ff */
[----:B------:R-:W-:Y:S01]  /*5c70*/  IMAD R18, R5, UR4, R18 ;  /* 0x0000000405127c24 */ /* 0x000fe2000f8e0212 */
[----:B------:R-:W-:Y:S01]  /*5c80*/  ULDC UR4, c[0x0][0x600] ;  /* 0x0001800000047ab9 */ /* 0x000fe20000000800 */
[----:B------:R-:W-:-:S02]  /*5c90*/  IMAD R14, R14, UR5, R17 ;  /* 0x000000050e0e7c24 */ /* 0x000fc4000f8e0211 */
[----:B------:R-:W-:Y:S02]  /*5ca0*/  IMAD R3, R18, UR4, R3 ;  /* 0x0000000412037c24 */ /* 0x000fe4000f8e0203 */
[----:B------:R-:W-:-:S03]  /*5cb0*/  IMAD.MOV.U32 R2, RZ, RZ, 0x1 ;  /* 0x00000001ff027424 */ /* 0x000fc600078e00ff */
[----:B------:R-:W-:Y:S02]  /*5cc0*/  SEL R17, R3, R14, !P3 ;  /* 0x0000000e03117207 */ /* 0x000fe40005800000 */
[----:B------:R-:W-:-:S07]  /*5cd0*/  SEL R14, R14, R3, !P3 ;  /* 0x000000030e0e7207 */ /* 0x000fce0005800000 */
.L_x_63:
[----:B------:R-:W-:Y:S05]  /*5ce0*/  BSYNC B1 ;  /* 0x0000000000017941 */ /* 0x000fea0003800000 */
.L_x_62:
[----:B------:R-:W-:-:S13]  /*5cf0*/  LOP3.LUT P1, RZ, R2, 0xff, RZ, 0xc0, !PT ;  /* 0x000000ff02ff7812 */ /* 0x000fda000782c0ff */
[----:B------:R-:W-:Y:S05]  /*5d00*/  @P1 BRA `(.L_x_66) ;  /* 0xfffffff400481947 */ /* 0x000fea000383ffff */
[----:B------:R-:W-:Y:S05]  /*5d10*/  BSYNC B0 ;  /* 0x0000000000007941 */ /* 0x000fea0003800000 */
.L_x_54:
[----:B------:R-:W-:-:S03]  /*5d20*/  UMOV UR4, 0xffffffff ;  /* 0xffffffff00047882 */ /* 0x000fc60000000000 */
[----:B------:R-:W-:Y:S05]  /*5d30*/  BRA.DIV UR4, `(.L_x_67) ;  /* 0x0000000a04607947 */ /* 0x000fea000b800000 */
[----:B------:R-:W-:-:S13]  /*5d40*/  ELECT P0, URZ, PT ;  /* 0x00000000003f782f */ /* 0x000fda0003800000 */
.L_x_90:
[----:B------:R-:W-:Y:S04]  /*5d50*/  BSSY B0, `(.L_x_68) ;  /* 0x000007c000007945 */ /* 0x000fe80003800000 */
[----:B------:R-:W-:Y:S05]  /*5d60*/  @!P0 BRA `(.L_x_69) ;  /* 0x0000000400e88947 */ /* 0x000fea0003800000 */
[----:B------:R-:W-:-:S04]  /*5d70*/  LOP3.LUT R0, R0, 0x2, RZ, 0xfc, !PT ;  /* 0x0000000200007812 */ /* 0x000fc800078efcff */
[----:B------:R-:W-:-:S13]  /*5d80*/  ISETP.NE.AND P0, PT, R0, 0x3, PT ;  /* 0x000000030000780c */ /* 0x000fda0003f05270 */
[----:B------:R-:W-:Y:S05]  /*5d90*/  @!P0 BRA `(.L_x_70) ;  /* 0x0000000000048947 */ /* 0x000fea0003800000 */
[----:B------:R-:W-:Y:S01]  /*5da0*/  BPT.TRAP 0x1 ;  /* 0x000000040000795c */ /* 0x000fe20000300000 */
.L_x_70:
[----:B------:R-:W0:Y:S01]  /*5db0*/  S2R R3, SR_CgaCtaId ;  /* 0x0000000000037919 */ /* 0x000e220000008800 */
[----:B------:R-:W-:Y:S02]  /*5dc0*/  MOV R0, 0x400 ;  /* 0x0000040000007802 */ /* 0x000fe40000000f00 */
[----:B------:R-:W-:Y:S02]  /*5dd0*/  SHF.L.U32 R2, R10, 0x1f, RZ ;  /* 0x0000001f0a027819 */ /* 0x000fe400000006ff */
[----:B0-----:R-:W-:-:S05]  /*5de0*/  LEA R0, R3, R0, 0x18 ;  /* 0x0000000003007211 */ /* 0x001fca00078ec0ff */
[----:B------:R-:W-:-:S04]  /*5df0*/  VIADD R0, R0, 0x68 ;  /* 0x0000006800007836 */ /* 0x000fc80000000000 */
[C---:B------:R-:W-:Y:S02]  /*5e00*/  IMAD R5, R13.reuse, 0x8, R0 ;  /* 0x000000080d057824 */ /* 0x040fe400078e0200 */
[----:B------:R-:W-:Y:S02]  /*5e10*/  VIADD R13, R13, 0x1 ;  /* 0x000000010d0d7836 */ /* 0x000fe40000000000 */
[----:B------:R-:W0:Y:S03]  /*5e20*/  SYNCS.PHASECHK.TRANS64.TRYWAIT P0, [R5+URZ], R2 ;  /* 0x00000002050075a7 */ /* 0x000e26000800017f */
[----:B------:R-:W-:-:S04]  /*5e30*/  ISETP.NE.AND P1, PT, R13, 0xd, PT ;  /* 0x0000000d0d00780c */ /* 0x000fc80003f25270 */
[----:B------:R-:W-:Y:S02]  /*5e40*/  SEL R3, RZ, 0x1, P1 ;  /* 0x00000001ff037807 */ /* 0x000fe40000800000 */
[----:B------:R-:W-:Y:S02]  /*5e50*/  SEL R13, R13, RZ, P1 ;  /* 0x000000ff0d0d7207 */ /* 0x000fe40000800000 */
[----:B------:R-:W-:-:S03]  /*5e60*/  LOP3.LUT R10, R10, R3, RZ, 0x3c, !PT ;  /* 0x000000030a0a7212 */ /* 0x000fc600078e3cff */
[----:B------:R-:W-:Y:S01]  /*5e70*/  IMAD R7, R13, 0x8, R0 ;  /* 0x000000080d077824 */ /* 0x000fe200078e0200 */
[----:B------:R-:W-:Y:S01]  /*5e80*/  SHF.L.U32 R4, R10, 0x1f, RZ ;  /* 0x0000001f0a047819 */ /* 0x000fe200000006ff */
[----:B0-----:R-:W-:Y:S06]  /*5e90*/  @!P0 BRA `(.L_x_71) ;  /* 0x00000008002c8947 */ /* 0x001fec0003800000 */
.L_x_91:
[----:B------:R-:W1:Y:S01]  /*5ea0*/  SYNCS.PHASECHK.TRANS64.TRYWAIT P0, [R7+URZ], R4 ;  /* 0x00000004070075a7 */ /* 0x000e62000800017f */
[----:B0-----:R-:W-:-:S05]  /*5eb0*/  VIADD R2, R13, 0x1 ;  /* 0x000000010d027836 */ /* 0x001fca0000000000 */
[----:B------:R-:W-:-:S04]  /*5ec0*/  ISETP.NE.AND P1, PT, R2, 0xd, PT ;  /* 0x0000000d0200780c */ /* 0x000fc80003f25270 */
[----:B------:R-:W-:Y:S02]  /*5ed0*/  SEL R3, RZ, 0x1, P1 ;  /* 0x00000001ff037807 */ /* 0x000fe40000800000 */
[----:B------:R-:W-:Y:S02]  /*5ee0*/  SEL R9, R2, RZ, P1 ;  /* 0x000000ff02097207 */ /* 0x000fe40000800000 */
[----:B------:R-:W-:-:S03]  /*5ef0*/  LOP3.LUT R10, R10, R3, RZ, 0x3c, !PT ;  /* 0x000000030a0a7212 */ /* 0x000fc600078e3cff */
[----:B------:R-:W-:Y:S01]  /*5f00*/  IMAD R6, R9, 0x8, R0 ;  /* 0x0000000809067824 */ /* 0x000fe200078e0200 */
[----:B------:R-:W-:Y:S01]  /*5f10*/  SHF.L.U32 R5, R10, 0x1f, RZ ;  /* 0x0000001f0a057819 */ /* 0x000fe200000006ff */
[----:B-1----:R-:W-:Y:S06]  /*5f20*/  @!P0 BRA `(.L_x_72) ;  /* 0x00000008001c8947 */ /* 0x002fec0003800000 */
.L_x_92:
[----:B------:R-:W1:Y:S01]  /*5f30*/  SYNCS.PHASECHK.TRANS64.TRYWAIT P0, [R6+URZ], R5 ;  /* 0x00000005060075a7 */ /* 0x000e62000800017f */
[----:B------:R-:W-:-:S05]  /*5f40*/  VIADD R2, R9, 0x1 ;  /* 0x0000000109027836 */ /* 0x000fca0000000000 */
[----:B------:R-:W-:-:S04]  /*5f50*/  ISETP.NE.AND P1, PT, R2, 0xd, PT ;  /* 0x0000000d0200780c */ /* 0x000fc80003f25270 */
[----:B------:R-:W-:Y:S02]  /*5f60*/  SEL R3, RZ, 0x1, P1 ;  /* 0x00000001ff037807 */ /* 0x000fe40000800000 */
[----:B0-----:R-:W-:Y:S02]  /*5f70*/  SEL R7, R2, RZ, P1 ;  /* 0x000000ff02077207 */ /* 0x001fe40000800000 */
[----:B------:R-:W-:-:S03]  /*5f80*/  LOP3.LUT R10, R10, R3, RZ, 0x3c, !PT ;  /* 0x000000030a0a7212 */ /* 0x000fc600078e3cff */
[----:B------:R-:W-:Y:S01]  /*5f90*/  IMAD R9, R7, 0x8, R0 ;  /* 0x0000000807097824 */ /* 0x000fe200078e0200 */
[----:B------:R-:W-:Y:S01]  /*5fa0*/  SHF.L.U32 R4, R10, 0x1f, RZ ;  /* 0x0000001f0a047819 */ /* 0x000fe200000006ff */
[----:B-1----:R-:W-:Y:S06]  /*5fb0*/  @!P0 BRA `(.L_x_73) ;  /* 0x00000008000c8947 */ /* 0x002fec0003800000 */
.L_x_93:
[----:B------:R-:W1:Y:S01]  /*5fc0*/  SYNCS.PHASECHK.TRANS64.TRYWAIT P0, [R9+URZ], R4 ;  /* 0x00000004090075a7 */ /* 0x000e62000800017f */
[----:B------:R-:W-:-:S05]  /*5fd0*/  VIADD R2, R7, 0x1 ;  /* 0x0000000107027836 */ /* 0x000fca0000000000 */
[----:B------:R-:W-:-:S04]  /*5fe0*/  ISETP.NE.AND P1, PT, R2, 0xd, PT ;  /* 0x0000000d0200780c */ /* 0x000fc80003f25270 */
[----:B------:R-:W-:Y:S02]  /*5ff0*/  SEL R3, RZ, 0x1, P1 ;  /* 0x00000001ff037807 */ /* 0x000fe40000800000 */
[----:B------:R-:W-:Y:S02]  /*6000*/  SEL R7, R2, RZ, P1 ;  /* 0x000000ff02077207 */ /* 0x000fe40000800000 */
[----:B------:R-:W-:-:S03]  /*6010*/  LOP3.LUT R10, R10, R3, RZ, 0x3c, !PT ;  /* 0x000000030a0a7212 */ /* 0x000fc600078e3cff */
[----:B0-----:R-:W-:Y:S01]  /*6020*/  IMAD R6, R7, 0x8, R0 ;  /* 0x0000000807067824 */ /* 0x001fe200078e0200 */
[----:B------:R-:W-:Y:S01]  /*6030*/  SHF.L.U32 R5, R10, 0x1f, RZ ;  /* 0x0000001f0a057819 */ /* 0x000fe200000006ff */
[----:B-1----:R-:W-:Y:S06]  /*6040*/  @!P0 BRA `(.L_x_74) ;  /* 0x0000000400fc8947 */ /* 0x002fec0003800000 */
.L_x_94:
        /* <DEDUP_REMOVED lines=9> */
.L_x_95:
        /* <DEDUP_REMOVED lines=9> */
.L_x_96:
        /* <DEDUP_REMOVED lines=9> */
.L_x_97:
        /* <DEDUP_REMOVED lines=9> */
.L_x_98:
        /* <DEDUP_REMOVED lines=9> */
.L_x_99:
[----:B------:R-:W1:Y:S01]  /*6320*/  SYNCS.PHASECHK.TRANS64.TRYWAIT P0, [R9+URZ], R4 ;  /* 0x00000004090075a7 */ /* 0x000e62000800017f */
[----:B------:R-:W-:-:S05]  /*6330*/  VIADD R2, R7, 0x1 ;  /* 0x0000000107027836 */ /* 0x000fca0000000000 */
[----:B------:R-:W-:-:S04]  /*6340*/  ISETP.NE.AND P1, PT, R2, 0xd, PT ;  /* 0x0000000d0200780c */ /* 0x000fc80003f25270 */
[----:B------:R-:W-:Y:S02]  /*6350*/  SEL R3, RZ, 0x1, P1 ;  /* 0x00000001ff037807 */ /* 0x000fe40000800000 */
[----:B------:R-:W-:Y:S02]  /*6360*/  SEL R7, R2, RZ, P1 ;  /* 0x000000ff02077207 */ /* 0x000fe40000800000 */
[----:B------:R-:W-:-:S03]  /*6370*/  LOP3.LUT R10, R10, R3, RZ, 0x3c, !PT ;  /* 0x000000030a0a7212 */ /* 0x000fc600078e3cff */
[----:B------:R-:W-:Y:S01]  /*6380*/  IMAD R8, R7, 0x8, R0 ;  /* 0x0000000807087824 */ /* 0x000fe200078e0200 */
[----:B0-----:R-:W-:Y:S01]  /*6390*/  SHF.L.U32 R5, R10, 0x1f, RZ ;  /* 0x0000001f0a057819 */ /* 0x001fe200000006ff */
[----:B-1----:R-:W-:Y:S06]  /*63a0*/  @!P0 BRA `(.L_x_80) ;  /* 0x00000004009c8947 */ /* 0x002fec0003800000 */
.L_x_100:
[----:B------:R-:W1:Y:S01]  /*63b0*/  SYNCS.PHASECHK.TRANS64.TRYWAIT P0, [R8+URZ], R5 ;  /* 0x00000005080075a7 */ /* 0x000e62000800017f */
[----:B------:R-:W-:-:S05]  /*63c0*/  VIADD R2, R7, 0x1 ;  /* 0x0000000107027836 */ /* 0x000fca0000000000 */
[----:B------:R-:W-:-:S04]  /*63d0*/  ISETP.NE.AND P1, PT, R2, 0xd, PT ;  /* 0x0000000d0200780c */ /* 0x000fc80003f25270 */
[----:B------:R-:W-:Y:S02]  /*63e0*/  SEL R3, RZ, 0x1, P1 ;  /* 0x00000001ff037807 */ /* 0x000fe40000800000 */
[----:B------:R-:W-:Y:S02]  /*63f0*/  SEL R7, R2, RZ, P1 ;  /* 0x000000ff02077207 */ /* 0x000fe40000800000 */
[----:B0-----:R-:W-:-:S03]  /*6400*/  LOP3.LUT R9, R10, R3, RZ, 0x3c, !PT ;  /* 0x000000030a097212 */ /* 0x001fc600078e3cff */
[----:B------:R-:W-:Y:S01]  /*6410*/  IMAD R11, R7, 0x8, R0 ;  /* 0x00000008070b7824 */ /* 0x000fe200078e0200 */
[----:B------:R-:W-:Y:S01]  /*6420*/  SHF.L.U32 R6, R9, 0x1f, RZ ;  /* 0x0000001f09067819 */ /* 0x000fe200000006ff */
[----:B-1----:R-:W-:Y:S06]  /*6430*/  @!P0 BRA `(.L_x_81) ;  /* 0x00000004008c8947 */ /* 0x002fec0003800000 */
.L_x_101:
[----:B------:R-:W1:Y:S01]  /*6440*/  SYNCS.PHASECHK.TRANS64.TRYWAIT P0, [R11+URZ], R6 ;  /* 0x000000060b0075a7 */ /* 0x000e62000800017f */
[----:B------:R-:W-:-:S05]  /*6450*/  VIADD R2, R7, 0x1 ;  /* 0x0000000107027836 */ /* 0x000fca0000000000 */
[----:B------:R-:W-:-:S04]  /*6460*/  ISETP.NE.AND P1, PT, R2, 0xd, PT ;  /* 0x0000000d0200780c */ /* 0x000fc80003f25270 */
[----:B------:R-:W-:Y:S02]  /*6470*/  SEL R4, RZ, 0x1, P1 ;  /* 0x00000001ff047807 */ /* 0x000fe40000800000 */
[----:B------:R-:W-:Y:S02]  /*6480*/  SEL R3, R2, RZ, P1 ;  /* 0x000000ff02037207 */ /* 0x000fe40000800000 */
[----:B------:R-:W-:Y:S01]  /*6490*/  LOP3.LUT R4, R9, R4, RZ, 0x3c, !PT ;  /* 0x0000000409047212 */ /* 0x000fe200078e3cff */
[----:B-1----:R-:W-:Y:S06]  /*64a0*/  @!P0 BRA `(.L_x_82) ;  /* 0x0000000400848947 */ /* 0x002fec0003800000 */
.L_x_102:
[----:B------:R-:W-:Y:S01]  /*64b0*/  IMAD R3, R3, 0x8, R0 ;  /* 0x0000000803037824 */ /* 0x000fe200078e0200 */
[----:B------:R-:W-:-:S07]  /*64c0*/  SHF.L.U32 R0, R4, 0x1f, RZ ;  /* 0x0000001f04007819 */ /* 0x000fce00000006ff */
.L_x_83:
[----:B--2---:R2:W3:Y:S02]  /*64d0*/  SYNCS.PHASECHK.TRANS64.TRYWAIT P0, [R3+URZ], R0 ;  /* 0x00000000030075a7 */ /* 0x0044e4000800017f */
[----:B---3--:R-:W-:Y:S05]  /*64e0*/  @!P0 NANOSLEEP.SYNCS 0x989680 ;  /* 0x009896800000895d */ /* 0x008fea0003900000 */
[----:B------:R-:W3:Y:S02]  /*64f0*/  @!P0 SYNCS.PHASECHK.TRANS64 P0, [R3+URZ], R0 ;  /* 0x00000000030085a7 */ /* 0x000ee4000800007f */
[----:B---3--:R-:W-:Y:S05]  /*6500*/  @!P0 BRA `(.L_x_83) ;  /* 0xfffffffc00f08947 */ /* 0x008fea000383ffff */
.L_x_69:
[----:B------:R-:W-:Y:S05]  /*6510*/  BSYNC B0 ;  /* 0x0000000000007941 */ /* 0x000fea0003800000 */
.L_x_68:
[----:B------:R-:W-:Y:S05]  /*6520*/  EXIT ;  /* 0x000000000000794d */ /* 0x000fea0003800000 */
.L_x_18:
[----:B-1----:R-:W-:-:S04]  /*6530*/  IMAD.U32 R5, RZ, RZ, UR6 ;  /* 0x00000006ff057e24 */ /* 0x002fc8000f8e00ff */
[----:B------:R1:W4:Y:S03]  /*6540*/  SYNCS.PHASECHK.TRANS64.TRYWAIT P0, [R5+URZ], R4 ;  /* 0x00000004050075a7 */ /* 0x000326000800017f */
[----:B----4-:R-:W-:Y:S05]  /*6550*/  @!P0 NANOSLEEP.SYNCS 0x989680 ;  /* 0x009896800000895d */ /* 0x010fea0003900000 */
[----:B------:R-:W4:Y:S02]  /*6560*/  @!P0 SYNCS.PHASECHK.TRANS64 P0, [R5+URZ], R4 ;  /* 0x00000004050085a7 */ /* 0x000f24000800007f */
[----:B----4-:R-:W-:Y:S05]  /*6570*/  @!P0 BRA `(.L_x_18) ;  /* 0xfffffffc00ec8947 */ /* 0x010fea000383ffff */
[----:B------:R-:W-:Y:S05]  /*6580*/  BRA `(.L_x_17) ;  /* 0xffffffac009c7947 */ /* 0x000fea000383ffff */
.L_x_24:
[----:B-1----:R-:W-:-:S04]  /*6590*/  IMAD.U32 R6, RZ, RZ, UR16 ;  /* 0x00000010ff067e24 */ /* 0x002fc8000f8e00ff */
[----:B------:R1:W4:Y:S03]  /*65a0*/  SYNCS.PHASECHK.TRANS64.TRYWAIT P0, [R6+URZ], R5 ;  /* 0x00000005060075a7 */ /* 0x000326000800017f */
[----:B----4-:R-:W-:Y:S05]  /*65b0*/  @!P0 NANOSLEEP.SYNCS 0x989680 ;  /* 0x009896800000895d */ /* 0x010fea0003900000 */
[----:B------:R-:W4:Y:S02]  /*65c0*/  @!P0 SYNCS.PHASECHK.TRANS64 P0, [R6+URZ], R5 ;  /* 0x00000005060085a7 */ /* 0x000f24000800007f */
[----:B----4-:R-:W-:Y:S05]  /*65d0*/  @!P0 BRA `(.L_x_24) ;  /* 0xfffffffc00ec8947 */ /* 0x010fea000383ffff */
[----:B------:R-:W-:Y:S05]  /*65e0*/  BRA `(.L_x_23) ;  /* 0xffffffb000e47947 */ /* 0x000fea000383ffff */
.L_x_55:
[----:B------:R-:W-:Y:S01]  /*65f0*/  BSSY B1, `(.L_x_84) ;  /* 0x0000006000017945 */ /* 0x000fe20003800000 */
[----:B------:R-:W-:-:S07]  /*6600*/  IMAD.MOV.U32 R2, RZ, RZ, -0x1 ;  /* 0xffffffffff027424 */ /* 0x000fce00078e00ff */
[----:B------:R-:W-:Y:S05]  /*6610*/  WARPSYNC.COLLECTIVE R2, `(.L_x_85) ;  /* 0x00000000020c7348 */ /* 0x000fea0003c00000 */
[----:B------:R-:W-:Y:S02]  /*6620*/  ELECT P1, UR62, PT ;  /* 0x00000000003e782f */ /* 0x000fe40003820000 */
[----:B------:R-:W-:Y:S01]  /*6630*/  MOV R2, UR62 ;  /* 0x0000003e00027c02 */ /* 0x000fe20008000f00 */
[----:B------:R-:W-:Y:S10]  /*6640*/  ENDCOLLECTIVE ;  /* 0x000000000000791b */ /* 0x000ff40003800000 */
.L_x_85:
[----:B------:R-:W-:Y:S05]  /*6650*/  BSYNC B1 ;  /* 0x0000000000017941 */ /* 0x000fea0003800000 */
.L_x_84:
[----:B------:R-:W-:Y:S05]  /*6660*/  BRA `(.L_x_86) ;  /* 0xffffffe800fc7947 */ /* 0x000fea000383ffff */
.L_x_58:
[----:B0-----:R0:W1:Y:S02]  /*6670*/  SYNCS.PHASECHK.TRANS64.TRYWAIT P1, [R14+URZ+0x68], R5 ;  /* 0x000068050e0075a7 */ /* 0x001064000802017f */
[----:B-1----:R-:W-:Y:S05]  /*6680*/  @!P1 NANOSLEEP.SYNCS 0x989680 ;  /* 0x009896800000995d */ /* 0x002fea0003900000 */
[----:B------:R-:W1:Y:S02]  /*6690*/  @!P1 SYNCS.PHASECHK.TRANS64 P1, [R14+URZ+0x68], R5 ;  /* 0x000068050e0095a7 */ /* 0x000e64000802007f */
[----:B-1----:R-:W-:Y:S05]  /*66a0*/  @!P1 BRA `(.L_x_58) ;  /* 0xfffffffc00f09947 */ /* 0x002fea000383ffff */
[----:B------:R-:W-:Y:S05]  /*66b0*/  BRA `(.L_x_87) ;  /* 0xffffffec00307947 */ /* 0x000fea000383ffff */
.L_x_67:
[----:B------:R-:W-:Y:S01]  /*66c0*/  BSSY B0, `(.L_x_88) ;  /* 0x0000006000007945 */ /* 0x000fe20003800000 */
[----:B------:R-:W-:-:S07]  /*66d0*/  IMAD.MOV.U32 R2, RZ, RZ, -0x1 ;  /* 0xffffffffff027424 */ /* 0x000fce00078e00ff */
[----:B------:R-:W-:Y:S05]  /*66e0*/  WARPSYNC.COLLECTIVE R2, `(.L_x_89) ;  /* 0x00000000020c7348 */ /* 0x000fea0003c00000 */
[----:B------:R-:W-:Y:S02]  /*66f0*/  ELECT P1, UR62, PT ;  /* 0x00000000003e782f */ /* 0x000fe40003820000 */
[----:B------:R-:W-:Y:S01]  /*6700*/  MOV R2, UR62 ;  /* 0x0000003e00027c02 */ /* 0x000fe20008000f00 */
[----:B------:R-:W-:Y:S10]  /*6710*/  ENDCOLLECTIVE ;  /* 0x000000000000791b */ /* 0x000ff40003800000 */
.L_x_89:
[----:B------:R-:W-:Y:S05]  /*6720*/  BSYNC B0 ;  /* 0x0000000000007941 */ /* 0x000fea0003800000 */
.L_x_88:
[----:B------:R-:W-:Y:S01]  /*6730*/  PLOP3.LUT P0, PT, P1, PT, PT, 0x80, 0x0 ;  /* 0x000000000000781c */ /* 0x000fe20000f0f070 */
[----:B------:R-:W-:-:S12]  /*6740*/  BRA `(.L_x_90) ;  /* 0xfffffff400807947 */ /* 0x000fd8000383ffff */
.L_x_71:
[----:B0-----:R0:W1:Y:S02]  /*6750*/  SYNCS.PHASECHK.TRANS64.TRYWAIT P0, [R5+URZ], R2 ;  /* 0x00000002050075a7 */ /* 0x001064000800017f */
[----:B-1----:R-:W-:Y:S05]  /*6760*/  @!P0 NANOSLEEP.SYNCS 0x989680 ;  /* 0x009896800000895d */ /* 0x002fea0003900000 */
[----:B------:R-:W1:Y:S02]  /*6770*/  @!P0 SYNCS.PHASECHK.TRANS64 P0, [R5+URZ], R2 ;  /* 0x00000002050085a7 */ /* 0x000e64000800007f */
[----:B-1----:R-:W-:Y:S05]  /*6780*/  @!P0 BRA `(.L_x_71) ;  /* 0xfffffffc00f08947 */ /* 0x002fea000383ffff */
[----:B------:R-:W-:Y:S05]  /*6790*/  BRA `(.L_x_91) ;  /* 0xfffffff400c07947 */ /* 0x000fea000383ffff */
.L_x_72:
[----:B0-----:R0:W1:Y:S02]  /*67a0*/  SYNCS.PHASECHK.TRANS64.TRYWAIT P0, [R7+URZ], R4 ;  /* 0x00000004070075a7 */ /* 0x001064000800017f */
[----:B-1----:R-:W-:Y:S05]  /*67b0*/  @!P0 NANOSLEEP.SYNCS 0x989680 ;  /* 0x009896800000895d */ /* 0x002fea0003900000 */
[----:B------:R-:W1:Y:S02]  /*67c0*/  @!P0 SYNCS.PHASECHK.TRANS64 P0, [R7+URZ], R4 ;  /* 0x00000004070085a7 */ /* 0x000e64000800007f */
[----:B-1----:R-:W-:Y:S05]  /*67d0*/  @!P0 BRA `(.L_x_72) ;  /* 0xfffffffc00f08947 */ /* 0x002fea000383ffff */
[----:B------:R-:W-:Y:S05]  /*67e0*/  BRA `(.L_x_92) ;  /* 0xfffffff400d07947 */ /* 0x000fea000383ffff */
.L_x_73:
[----:B0-----:R0:W1:Y:S02]  /*67f0*/  SYNCS.PHASECHK.TRANS64.TRYWAIT P0, [R6+URZ], R5 ;  /* 0x00000005060075a7 */ /* 0x001064000800017f */
[----:B-1----:R-:W-:Y:S05]  /*6800*/  @!P0 NANOSLEEP.SYNCS 0x989680 ;  /* 0x009896800000895d */ /* 0x002fea0003900000 */
[----:B------:R-:W1:Y:S02]  /*6810*/  @!P0 SYNCS.PHASECHK.TRANS64 P0, [R6+URZ], R5 ;  /* 0x00000005060085a7 */ /* 0x000e64000800007f */
[----:B-1----:R-:W-:Y:S05]  /*6820*/  @!P0 BRA `(.L_x_73) ;  /* 0xfffffffc00f08947 */ /* 0x002fea000383ffff */
[----:B------:R-:W-:Y:S05]  /*6830*/  BRA `(.L_x_93) ;  /* 0xfffffff400e07947 */ /* 0x000fea000383ffff */
.L_x_74:
[----:B0-----:R0:W1:Y:S02]  /*6840*/  SYNCS.PHASECHK.TRANS64.TRYWAIT P0, [R9+URZ], R4 ;  /* 0x00000004090075a7 */ /* 0x001064000800017f */
[----:B-1----:R-:W-:Y:S05]  /*6850*/  @!P0 NANOSLEEP.SYNCS 0x989680 ;  /* 0x009896800000895d */ /* 0x002fea0003900000 */
[----:B------:R-:W1:Y:S02]  /*6860*/  @!P0 SYNCS.PHASECHK.TRANS64 P0, [R9+URZ], R4 ;  /* 0x00000004090085a7 */ /* 0x000e64000800007f */
[----:B-1----:R-:W-:Y:S05]  /*6870*/  @!P0 BRA `(.L_x_74) ;  /* 0xfffffffc00f08947 */ /* 0x002fea000383ffff */
[----:B------:R-:W-:Y:S05]  /*6880*/  BRA `(.L_x_94) ;  /* 0xfffffff400f07947 */ /* 0x000fea000383ffff */
.L_x_75:
[----:B0-----:R0:W1:Y:S02]  /*6890*/  SYNCS.PHASECHK.TRANS64.TRYWAIT P0, [R6+URZ], R5 ;  /* 0x00000005060075a7 */ /* 0x001064000800017f */
[----:B-1----:R-:W-:Y:S05]  /*68a0*/  @!P0 NANOSLEEP.SYNCS 0x989680 ;  /* 0x009896800000895d */ /* 0x002fea0003900000 */
[----:B------:R-:W1:Y:S02]  /*68b0*/  @!P0 SYNCS.PHASECHK.TRANS64 P0, [R6+URZ], R5 ;  /* 0x00000005060085a7 */ /* 0x000e64000800007f */
[----:B-1----:R-:W-:Y:S05]  /*68c0*/  @!P0 BRA `(.L_x_75) ;  /* 0xfffffffc00f08947 */ /* 0x002fea000383ffff */
[----:B------:R-:W-:Y:S05]  /*68d0*/  BRA `(.L_x_95) ;  /* 0xfffffff800007947 */ /* 0x000fea000383ffff */
.L_x_76:
[----:B0-----:R0:W1:Y:S02]  /*68e0*/  SYNCS.PHASECHK.TRANS64.TRYWAIT P0, [R9+URZ], R4 ;  /* 0x00000004090075a7 */ /* 0x001064000800017f */
[----:B-1----:R-:W-:Y:S05]  /*68f0*/  @!P0 NANOSLEEP.SYNCS 0x989680 ;  /* 0x009896800000895d */ /* 0x002fea0003900000 */
[----:B------:R-:W1:Y:S02]  /*6900*/  @!P0 SYNCS.PHASECHK.TRANS64 P0, [R9+URZ], R4 ;  /* 0x00000004090085a7 */ /* 0x000e64000800007f */
[----:B-1----:R-:W-:Y:S05]  /*6910*/  @!P0 BRA `(.L_x_76) ;  /* 0xfffffffc00f08947 */ /* 0x002fea000383ffff */
[----:B------:R-:W-:Y:S05]  /*6920*/  BRA `(.L_x_96) ;  /* 0xfffffff800107947 */ /* 0x000fea000383ffff */
.L_x_77:
[----:B0-----:R0:W1:Y:S02]  /*6930*/  SYNCS.PHASECHK.TRANS64.TRYWAIT P0, [R6+URZ], R5 ;  /* 0x00000005060075a7 */ /* 0x001064000800017f */
[----:B-1----:R-:W-:Y:S05]  /*6940*/  @!P0 NANOSLEEP.SYNCS 0x989680 ;  /* 0x009896800000895d */ /* 0x002fea0003900000 */
[----:B------:R-:W1:Y:S02]  /*6950*/  @!P0 SYNCS.PHASECHK.TRANS64 P0, [R6+URZ], R5 ;  /* 0x00000005060085a7 */ /* 0x000e64000800007f */
[----:B-1----:R-:W-:Y:S05]  /*6960*/  @!P0 BRA `(.L_x_77) ;  /* 0xfffffffc00f08947 */ /* 0x002fea000383ffff */
[----:B------:R-:W-:Y:S05]  /*6970*/  BRA `(.L_x_97) ;  /* 0xfffffff800207947 */ /* 0x000fea000383ffff */
.L_x_78:
[----:B0-----:R0:W1:Y:S02]  /*6980*/  SYNCS.PHASECHK.TRANS64.TRYWAIT P0, [R9+URZ], R4 ;  /* 0x00000004090075a7 */ /* 0x001064000800017f */
[----:B-1----:R-:W-:Y:S05]  /*6990*/  @!P0 NANOSLEEP.SYNCS 0x989680 ;  /* 0x009896800000895d */ /* 0x002fea0003900000 */
[----:B------:R-:W1:Y:S02]  /*69a0*/  @!P0 SYNCS.PHASECHK.TRANS64 P0, [R9+URZ], R4 ;  /* 0x00000004090085a7 */ /* 0x000e64000800007f */
[----:B-1----:R-:W-:Y:S05]  /*69b0*/  @!P0 BRA `(.L_x_78) ;  /* 0xfffffffc00f08947 */ /* 0x002fea000383ffff */
[----:B------:R-:W-:Y:S05]  /*69c0*/  BRA `(.L_x_98) ;  /* 0xfffffff800307947 */ /* 0x000fea000383ffff */
.L_x_79:
[----:B0-----:R0:W1:Y:S02]  /*69d0*/  SYNCS.PHASECHK.TRANS64.TRYWAIT P0, [R6+URZ], R5 ;  /* 0x00000005060075a7 */ /* 0x001064000800017f */
[----:B-1----:R-:W-:Y:S05]  /*69e0*/  @!P0 NANOSLEEP.SYNCS 0x989680 ;  /* 0x009896800000895d */ /* 0x002fea0003900000 */
[----:B------:R-:W1:Y:S02]  /*69f0*/  @!P0 SYNCS.PHASECHK.TRANS64 P0, [R6+URZ], R5 ;  /* 0x00000005060085a7 */ /* 0x000e64000800007f */
[----:B-1----:R-:W-:Y:S05]  /*6a00*/  @!P0 BRA `(.L_x_79) ;  /* 0xfffffffc00f08947 */ /* 0x002fea000383ffff */
[----:B------:R-:W-:Y:S05]  /*6a10*/  BRA `(.L_x_99) ;  /* 0xfffffff800407947 */ /* 0x000fea000383ffff */
.L_x_80:
[----:B0-----:R0:W1:Y:S02]  /*6a20*/  SYNCS.PHASECHK.TRANS64.TRYWAIT P0, [R9+URZ], R4 ;  /* 0x00000004090075a7 */ /* 0x001064000800017f */
[----:B-1----:R-:W-:Y:S05]  /*6a30*/  @!P0 NANOSLEEP.SYNCS 0x989680 ;  /* 0x009896800000895d */ /* 0x002fea0003900000 */
[----:B------:R-:W1:Y:S02]  /*6a40*/  @!P0 SYNCS.PHASECHK.TRANS64 P0, [R9+URZ], R4 ;  /* 0x00000004090085a7 */ /* 0x000e64000800007f */
[----:B-1----:R-:W-:Y:S05]  /*6a50*/  @!P0 BRA `(.L_x_80) ;  /* 0xfffffffc00f08947 */ /* 0x002fea000383ffff */
[----:B------:R-:W-:Y:S05]  /*6a60*/  BRA `(.L_x_100) ;  /* 0xfffffff800507947 */ /* 0x000fea000383ffff */
.L_x_81:
[----:B0-----:R0:W1:Y:S02]  /*6a70*/  SYNCS.PHASECHK.TRANS64.TRYWAIT P0, [R8+URZ], R5 ;  /* 0x00000005080075a7 */ /* 0x001064000800017f */
[----:B-1----:R-:W-:Y:S05]  /*6a80*/  @!P0 NANOSLEEP.SYNCS 0x989680 ;  /* 0x009896800000895d */ /* 0x002fea0003900000 */
[----:B------:R-:W1:Y:S02]  /*6a90*/  @!P0 SYNCS.PHASECHK.TRANS64 P0, [R8+URZ], R5 ;  /* 0x00000005080085a7 */ /* 0x000e64000800007f */
[----:B-1----:R-:W-:Y:S05]  /*6aa0*/  @!P0 BRA `(.L_x_81) ;  /* 0xfffffffc00f08947 */ /* 0x002fea000383ffff */
[----:B------:R-:W-:Y:S05]  /*6ab0*/  BRA `(.L_x_101) ;  /* 0xfffffff800607947 */ /* 0x000fea000383ffff */
.L_x_82:
[----:B-1----:R1:W2:Y:S02]  /*6ac0*/  SYNCS.PHASECHK.TRANS64.TRYWAIT P0, [R11+URZ], R6 ;  /* 0x000000060b0075a7 */ /* 0x0022a4000800017f */
[----:B--2---:R-:W-:Y:S05]  /*6ad0*/  @!P0 NANOSLEEP.SYNCS 0x989680 ;  /* 0x009896800000895d */ /* 0x004fea0003900000 */
[----:B------:R-:W2:Y:S02]  /*6ae0*/  @!P0 SYNCS.PHASECHK.TRANS64 P0, [R11+URZ], R6 ;  /* 0x000000060b0085a7 */ /* 0x000ea4000800007f */
[----:B--2---:R-:W-:Y:S05]  /*6af0*/  @!P0 BRA `(.L_x_82) ;  /* 0xfffffffc00f08947 */ /* 0x004fea000383ffff */
[----:B------:R-:W-:Y:S05]  /*6b00*/  BRA `(.L_x_102) ;  /* 0xfffffff800687947 */ /* 0x000fea000383ffff */
.L_x_103:
[----:B------:R-:W-:-:S00]  /*6b10*/  BRA `(.L_x_103) ;  /* 0xfffffffc00fc7947 */ /* 0x000fc0000383ffff */
[----:B------:R-:W-:-:S00]  /*6b20*/  NOP ;  /* 0x0000000000007918 */ /* 0x000fc00000000000 */
        /* <DEDUP_REMOVED lines=13> */
.L_x_104:


//--------------------- .nv.shared._ZN7cutlass13device_kernelINS_4gemm6kernel13GemmUniversalIN4cute5tupleIJiiiiEEENS1_10collective13CollectiveMmaINS1_37MainloopSm90TmaGmmaWarpSpecializedFP8ILi13ENS5_IJNS4_1CILi1EEESB_SB_EEENS1_35KernelTmaWarpSpecializedCooperativeEEENS5_IJNSA_ILi512EEENSA_ILi8EEENSA_ILi32EEEEEENS_12float_e4m3_tENS5_IJlSB_lEEESJ_SK_NS4_8TiledMMAINS4_8MMA_AtomIJNS4_4SM904GMMA29MMA_64x8x32_F32E4M3E4M3_SS_TNILNSO_7ScaleInE1ELSQ_1EEEEEENS4_6LayoutINS5_IJNSA_ILi2EEESB_SB_EEENS5_IJSB_NSA_ILi0EEESW_EEEEENS5_IJNS4_10UnderscoreESZ_SZ_EEEEENS4_13SM90_TMA_LOADENS4_14ComposedLayoutINS4_7SwizzleILi1ELi4ELi3EEENS4_18smem_ptr_flag_bitsILi8EEENST_INS5_IJSG_SH_EEENS5_IJSH_SB_EEEEEEEvNS4_8identityES12_S1B_vS1C_EENS_8epilogue10collective6detail29Sm90TmaWarpSpecializedAdapterINS1F_15DefaultEpilogueISJ_SK_SK_NS1E_6thread17LinearCombinationISJ_Li1EffLNS1J_9ScaleType4KindE0ELNS_15FloatRoundStyleE2ESJ_EENS1_15EpilogueDefaultEEEEEvvEEEEvNT_6ParamsE --------------------------
	.section	.nv.shared._ZN7cutlass13device_kernelINS_4gemm6kernel13GemmUniversalIN4cute5tupleIJiiiiEEENS1_10collective13CollectiveMmaINS1_37MainloopSm90TmaGmmaWarpSpecializedFP8ILi13ENS5_IJNS4_1CILi1EEESB_SB_EEENS1_35KernelTmaWarpSpecializedCooperativeEEENS5_IJNSA_ILi512EEENSA_ILi8EEENSA_ILi32EEEEEENS_12float_e4m3_tENS5_IJlSB_lEEESJ_SK_NS4_8TiledMMAINS4_8MMA_AtomIJNS4_4SM904GMMA29MMA_64x8x32_F32E4M3E4M3_SS_TNILNSO_7ScaleInE1ELSQ_1EEEEEENS4_6LayoutINS5_IJNSA_ILi2EEESB_SB_EEENS5_IJSB_NSA_ILi0EEESW_EEEEENS5_IJNS4_10UnderscoreESZ_SZ_EEEEENS4_13SM90_TMA_LOADENS4_14ComposedLayoutINS4_7SwizzleILi1ELi4ELi3EEENS4_18smem_ptr_flag_bitsILi8EEENST_INS5_IJSG_SH_EEENS5_IJSH_SB_EEEEEEEvNS4_8identityES12_S1B_vS1C_EENS_8epilogue10collective6detail29Sm90TmaWarpSpecializedAdapterINS1F_15DefaultEpilogueISJ_SK_SK_NS1E_6thread17LinearCombinationISJ_Li1EffLNS1J_9ScaleType4KindE0ELNS_15FloatRoundStyleE2ESJ_EENS1_15EpilogueDefaultEEEEEvvEEEEvNT_6ParamsE,"aw",@nobits
	.sectionflags	@""
	.align	16
	.zero		1024


//--------------------- .nv.shared.reserved.0     --------------------------
	.section	.nv.shared.reserved.0,"aw",@nobits
	.weak		__nv_reservedSMEM_offset_0_alias
	.size		__nv_reservedSMEM_offset_0_alias, 0, 0
	.other		__nv_reservedSMEM_offset_0_alias,@"STO_CUDA_RESERVED_SHARED STV_DEFAULT"
__nv_reservedSMEM_offset_0_alias:
	.zero		0


//--------------------- .nv.global                --------------------------
	.section	.nv.global,"aw",@nobits
.nv.global:
	.type		_ZN39_INTERNAL_4c74bb64_4_k_cu_83a07fb2_66624cute1_E,@object
	.size		_ZN39_INTERNAL_4c74bb64_4_k_cu_83a07fb2_66624cute1_E,(_ZN39_INTERNAL_4c74bb64_4_k_cu_83a07fb2_66624cuda3std3__45__cpo6cbeginE - _ZN39_INTERNAL_4c74bb64_4_k_cu_83a07fb2_66624cute1_E)
_ZN39_INTERNAL_4c74bb64_4_k_cu_83a07fb2_66624cute1_E:
	.zero		1
	.type		_ZN39_INTERNAL_4c74bb64_4_k_cu_83a07fb2_66624cuda3std3__45__cpo6cbeginE,@object
	.size		_ZN39_INTERNAL_4c74bb64_4_k_cu_83a07fb2_66624cuda3std3__45__cpo6cbeginE,(_ZN39_INTERNAL_4c74bb64_4_k_cu_83a07fb2_66624cuda3std3__48in_placeE - _ZN39_INTERNAL_4c74bb64_4_k_cu_83a07fb2_66624cuda3std3__45__cpo6cbeginE)
_ZN39_INTERNAL_4c74bb64_4_k_cu_83a07fb2_66624cuda3std3__45__cpo6cbeginE:
	.zero		1
	.type		_ZN39_INTERNAL_4c74bb64_4_k_cu_83a07fb2_66624cuda3std3__48in_placeE,@object
	.size		_ZN39_INTERNAL_4c74bb64_4_k_cu_83a07fb2_66624cuda3std3__48in_placeE,(_ZN39_INTERNAL_4c74bb64_4_k_cu_83a07fb2_66624cuda3std6ranges3__45__cpo9iter_moveE - _ZN39_INTERNAL_4c74bb64_4_k_cu_83a07fb2_66624cuda3std3__48in_placeE)
_ZN39_INTERNAL_4c74bb64_4_k_cu_83a07fb2_66624cuda3std3__48in_placeE:
	.zero		1
	.type		_ZN39_INTERNAL_4c74bb64_4_k_cu_83a07fb2_66624cuda3std6ranges3__45__cpo9iter_moveE,@object
	.size		_ZN39_INTERNAL_4c74bb64_4_k_cu_83a07fb2_66624cuda3std6ranges3__45__cpo9iter_moveE,(_ZN39_INTERNAL_4c74bb64_4_k_cu_83a07fb2_66624cuda3std3__45__cpo5beginE - _ZN39_INTERNAL_4c74bb64_4_k_cu_83a07fb2_66624cuda3std6ranges3__45__cpo9iter_moveE)
_ZN39_INTERNAL_4c74bb64_4_k_cu_83a07fb2_66624cuda3std6ranges3__45__cpo9iter_moveE:
	.zero		1
	.type		_ZN39_INTERNAL_4c74bb64_4_k_cu_83a07fb2_66624cuda3std3__45__cpo5beginE,@object
	.size		_ZN39_INTERNAL_4c74bb64_4_k_cu_83a07fb2_66624cuda3std3__45__cpo5beginE,(_ZN39_INTERNAL_4c74bb64_4_k_cu_83a07fb2_66624cuda3std3__441_GLOBAL__N__4c74bb64_4_k_cu_83a07fb2_66626ignoreE - _ZN39_INTERNAL_4c74bb64_4_k_cu_83a07fb2_66624cuda3std3__45__cpo5beginE)
_ZN39_INTERNAL_4c74bb64_4_k_cu_83a07fb2_66624cuda3std3__45__cpo5beginE:
	.zero		1
	.type		_ZN39_INTERNAL_4c74bb64_4_k_cu_83a07fb2_66624cuda3std3__441_GLOBAL__N__4c74bb64_4_k_cu_83a07fb2_66626ignoreE,@object
	.size		_ZN39_INTERNAL_4c74bb64_4_k_cu_83a07fb2_66624cuda3std3__441_GLOBAL__N__4c74bb64_4_k_cu_83a07fb2_66626ignoreE,(_ZN39_INTERNAL_4c74bb64_4_k_cu_83a07fb2_66624cute7productE - _ZN39_INTERNAL_4c74bb64_4_k_cu_83a07fb2_66624cuda3std3__441_GLOBAL__N__4c74bb64_4_k_cu_83a07fb2_66626ignoreE)
_ZN39_INTERNAL_4c74bb64_4_k_cu_83a07fb2_66624cuda3std3__441_GLOBAL__N__4c74bb64_4_k_cu_83a07fb2_66626ignoreE:
	.zero		1
	.type		_ZN39_INTERNAL_4c74bb64_4_k_cu_83a07fb2_66624cute7productE,@object
	.size		_ZN39_INTERNAL_4c74bb64_4_k_cu_83a07fb2_66624cute7productE,(_ZN39_INTERNAL_4c74bb64_4_k_cu_83a07fb2_66624cuda3std3__45__cpo3endE - _ZN39_INTERNAL_4c74bb64_4_k_cu_83a07fb2_66624cute7productE)
_ZN39_INTERNAL_4c74bb64_4_k_cu_83a07fb2_66624cute7productE:
	.zero		1
	.type		_ZN39_INTERNAL_4c74bb64_4_k_cu_83a07fb2_66624cuda3std3__45__cpo3endE,@object
	.size		_ZN39_INTERNAL_4c74bb64_4_k_cu_83a07fb2_66624cuda3std3__45__cpo3endE,(_ZN39_INTERNAL_4c74bb64_4_k_cu_83a07fb2_66624cuda3std3__419piecewise_constructE - _ZN39_INTERNAL_4c74bb64_4_k_cu_83a07fb2_66624cuda3std3__45__cpo3endE)
_ZN39_INTERNAL_4c74bb64_4_k_cu_83a07fb2_66624cuda3std3__45__cpo3endE:
	.zero		1
	.type		_ZN39_INTERNAL_4c74bb64_4_k_cu_83a07fb2_66624cuda3std3__419piecewise_constructE,@object
	.size		_ZN39_INTERNAL_4c74bb64_4_k_cu_83a07fb2_66624cuda3std3__419piecewise_constructE,(_ZN39_INTERNAL_4c74bb64_4_k_cu_83a07fb2_66624cuda3std3__45__cpo4cendE - _ZN39_INTERNAL_4c74bb64_4_k_cu_83a07fb2_66624cuda3std3__419piecewise_constructE)
_ZN39_INTERNAL_4c74bb64_4_k_cu_83a07fb2_66624cuda3std3__419piecewise_constructE:
	.zero		1
	.type		_ZN39_INTERNAL_4c74bb64_4_k_cu_83a07fb2_66624cuda3std3__45__cpo4cendE,@object
	.size		_ZN39_INTERNAL_4c74bb64_4_k_cu_83a07fb2_66624cuda3std3__45__cpo4cendE,(_ZN39_INTERNAL_4c74bb64_4_k_cu_83a07fb2_66624cuda3std6ranges3__45__cpo4swapE - _ZN39_INTERNAL_4c74bb64_4_k_cu_83a07fb2_66624cuda3std3__45__cpo4cendE)
_ZN39_INTERNAL_4c74bb64_4_k_cu_83a07fb2_66624cuda3std3__45__cpo4cendE:
	.zero		1
	.type		_ZN39_INTERNAL_4c74bb64_4_k_cu_83a07fb2_66624cuda3std6ranges3__45__cpo4swapE,@object
	.size		_ZN39_INTERNAL_4c74bb64_4_k_cu_83a07fb2_66624cuda3std6ranges3__45__cpo4swapE,(.L_7 - _ZN39_INTERNAL_4c74bb64_4_k_cu_83a07fb2_66624cuda3std6ranges3__45__cpo4swapE)
_ZN39_INTERNAL_4c74bb64_4_k_cu_83a07fb2_66624cuda3std6ranges3__45__cpo4swapE:
	.zero		1
.L_7:


//--------------------- .nv.constant0._ZN7cutlass13device_kernelINS_4gemm6kernel13GemmUniversalIN4cute5tupleIJiiiiEEENS1_10collective13CollectiveMmaINS1_37MainloopSm90TmaGmmaWarpSpecializedFP8ILi13ENS5_IJNS4_1CILi1EEESB_SB_EEENS1_35KernelTmaWarpSpecializedCooperativeEEENS5_IJNSA_ILi512EEENSA_ILi8EEENSA_ILi32EEEEEENS_12float_e4m3_tENS5_IJlSB_lEEESJ_SK_NS4_8TiledMMAINS4_8MMA_AtomIJNS4_4SM904GMMA29MMA_64x8x32_F32E4M3E4M3_SS_TNILNSO_7ScaleInE1ELSQ_1EEEEEENS4_6LayoutINS5_IJNSA_ILi2EEESB_SB_EEENS5_IJSB_NSA_ILi0EEESW_EEEEENS5_IJNS4_10UnderscoreESZ_SZ_EEEEENS4_13SM90_TMA_LOADENS4_14ComposedLayoutINS4_7SwizzleILi1ELi4ELi3EEENS4_18smem_ptr_flag_bitsILi8EEENST_INS5_IJSG_SH_EEENS5_IJSH_SB_EEEEEEEvNS4_8identityES12_S1B_vS1C_EENS_8epilogue10collective6detail29Sm90TmaWarpSpecializedAdapterINS1F_15DefaultEpilogueISJ_SK_SK_NS1E_6thread17LinearCombinationISJ_Li1EffLNS1J_9ScaleType4KindE0ELNS_15FloatRoundStyleE2ESJ_EENS1_15EpilogueDefaultEEEEEvvEEEEvNT_6ParamsE --------------------------
	.section	.nv.constant0._ZN7cutlass13device_kernelINS_4gemm6kernel13GemmUniversalIN4cute5tupleIJiiiiEEENS1_10collective13CollectiveMmaINS1_37MainloopSm90TmaGmmaWarpSpecializedFP8ILi13ENS5_IJNS4_1CILi1EEESB_SB_EEENS1_35KernelTmaWarpSpecializedCooperativeEEENS5_IJNSA_ILi512EEENSA_ILi8EEENSA_ILi32EEEEEENS_12float_e4m3_tENS5_IJlSB_lEEESJ_SK_NS4_8TiledMMAINS4_8MMA_AtomIJNS4_4SM904GMMA29MMA_64x8x32_F32E4M3E4M3_SS_TNILNSO_7ScaleInE1ELSQ_1EEEEEENS4_6LayoutINS5_IJNSA_ILi2EEESB_SB_EEENS5_IJSB_NSA_ILi0EEESW_EEEEENS5_IJNS4_10UnderscoreESZ_SZ_EEEEENS4_13SM90_TMA_LOADENS4_14ComposedLayoutINS4_7SwizzleILi1ELi4ELi3EEENS4_18smem_ptr_flag_bitsILi8EEENST_INS5_IJSG_SH_EEENS5_IJSH_SB_EEEEEEEvNS4_8identityES12_S1B_vS1C_EENS_8epilogue10collective6detail29Sm90TmaWarpSpecializedAdapterINS1F_15DefaultEpilogueISJ_SK_SK_NS1E_6thread17LinearCombinationISJ_Li1EffLNS1J_9ScaleType4KindE0ELNS_15FloatRoundStyleE2ESJ_EENS1_15EpilogueDefaultEEEEEvvEEEEvNT_6ParamsE,"a",@progbits
	.sectionflags	@""
	.align	4
.nv.constant0._ZN7cutlass13device_kernelINS_4gemm6kernel13GemmUniversalIN4cute5tupleIJiiiiEEENS1_10collective13CollectiveMmaINS1_37MainloopSm90TmaGmmaWarpSpecializedFP8ILi13ENS5_IJNS4_1CILi1EEESB_SB_EEENS1_35KernelTmaWarpSpecializedCooperativeEEENS5_IJNSA_ILi512EEENSA_ILi8EEENSA_ILi32EEEEEENS_12float_e4m3_tENS5_IJlSB_lEEESJ_SK_NS4_8TiledMMAINS4_8MMA_AtomIJNS4_4SM904GMMA29MMA_64x8x32_F32E4M3E4M3_SS_TNILNSO_7ScaleInE1ELSQ_1EEEEEENS4_6LayoutINS5_IJNSA_ILi2EEESB_SB_EEENS5_IJSB_NSA_ILi0EEESW_EEEEENS5_IJNS4_10UnderscoreESZ_SZ_EEEEENS4_13SM90_TMA_LOADENS4_14ComposedLayoutINS4_7SwizzleILi1ELi4ELi3EEENS4_18smem_ptr_flag_bitsILi8EEENST_INS5_IJSG_SH_EEENS5_IJSH_SB_EEEEEEEvNS4_8identityES12_S1B_vS1C_EENS_8epilogue10collective6detail29Sm90TmaWarpSpecializedAdapterINS1F_15DefaultEpilogueISJ_SK_SK_NS1E_6thread17LinearCombinationISJ_Li1EffLNS1J_9ScaleType4KindE0ELNS_15FloatRoundStyleE2ESJ_EENS1_15EpilogueDefaultEEEEEvvEEEEvNT_6ParamsE:
	.zero		1664


//--------------------- SYMBOLS --------------------------

	.type		.nv.reservedSmem.offset0,@object
	.size		.nv.reservedSmem.offset0,0x4
